	.target	sm_90a

	.elftype	@"ET_EXEC"


//--------------------- .note.nv.tkinfo           --------------------------
	.section	.note.nv.tkinfo,"",@"SHT_NOTE"
	.sectionflags	@"SHF_NOTE_NV_TKINFO"
	.tkinfo
        /*0018*/ 	.word	0x00000002
        /*0030*/ 	.string	""
        /*0030*/ 	.string	"ptxas"
        /*0030*/ 	.string	"Cuda compilation tools, release 13.0, V13.0.88"
        /*0030*/ 	.string	"Build cuda_13.0.r13.0/compiler.36424714_0"
        /*0030*/ 	.string	"-arch sm_90a -m 64 "



//--------------------- .note.nv.cuinfo           --------------------------
	.section	.note.nv.cuinfo,"",@"SHT_NOTE"
	.sectionflags	@"SHF_NOTE_NV_CUINFO"
        /*0018*/ 	.short	0x0002
        /*001a*/ 	.short	0x005a
        /*001c*/ 	.short	0x0082
	.zero		2


//--------------------- .nv.info                  --------------------------
	.section	.nv.info,"",@"SHT_CUDA_INFO"
	.align	4


	//----- nvinfo : EIATTR_REGCOUNT
	.align		4
        /*0000*/ 	.byte	0x04, 0x2f
        /*0002*/ 	.short	(.L_15 - .L_14)
	.align		4
.L_14:
        /*0004*/ 	.word	index@(_ZN7cutlass13device_kernelINS_4gemm6kernel13GemmUniversalIN4cute5tupleIJiiiiEEENS1_10collective13CollectiveMmaINS1_34MainloopSm90TmaGmmaWarpSpecializedILi9ENS5_IJNS4_1CILi1EEESB_SB_EEENS1_35KernelTmaWarpSpecializedCooperativeEEENS5_IJNSA_ILi384EEENSA_ILi8EEENSA_ILi64EEEEEEaNS5_IJlSB_lEEEaSJ_NS4_8TiledMMAINS4_8MMA_AtomIJNS4_4SM904GMMA25MMA_64x8x32_S32S8S8_SS_TNEEEENS4_6LayoutINS5_IJNSA_ILi2EEESB_SB_EEENS5_IJSB_NSA_ILi0EEEST_EEEEENS5_IJNS4_10UnderscoreESW_SW_EEEEENS4_13SM90_TMA_LOADENS4_14ComposedLayoutINS4_7SwizzleILi2ELi4ELi3EEENS4_18smem_ptr_flag_bitsILi8EEENSQ_INS5_IJSG_SH_EEENS5_IJSH_SB_EEEEEEEvNS4_8identityESZ_S18_vS19_EENS_8epilogue10collective6detail29Sm90TmaWarpSpecializedAdapterINS1C_15DefaultEpilogueIaSJ_SJ_NS1B_6thread17LinearCombinationIaLi1EiiLNS1G_9ScaleType4KindE0ELNS_15FloatRoundStyleE2EaEENS1_15EpilogueDefaultEEEEEvvEEEEvNT_6ParamsE)
        /*0008*/ 	.word	0x000000a8


	//----- nvinfo : EIATTR_FRAME_SIZE
	.align		4
.L_15:
        /*000c*/ 	.byte	0x04, 0x11
        /*000e*/ 	.short	(.L_17 - .L_16)
	.align		4
.L_16:
        /*0010*/ 	.word	index@(_ZN7cutlass13device_kernelINS_4gemm6kernel13GemmUniversalIN4cute5tupleIJiiiiEEENS1_10collective13CollectiveMmaINS1_34MainloopSm90TmaGmmaWarpSpecializedILi9ENS5_IJNS4_1CILi1EEESB_SB_EEENS1_35KernelTmaWarpSpecializedCooperativeEEENS5_IJNSA_ILi384EEENSA_ILi8EEENSA_ILi64EEEEEEaNS5_IJlSB_lEEEaSJ_NS4_8TiledMMAINS4_8MMA_AtomIJNS4_4SM904GMMA25MMA_64x8x32_S32S8S8_SS_TNEEEENS4_6LayoutINS5_IJNSA_ILi2EEESB_SB_EEENS5_IJSB_NSA_ILi0EEEST_EEEEENS5_IJNS4_10UnderscoreESW_SW_EEEEENS4_13SM90_TMA_LOADENS4_14ComposedLayoutINS4_7SwizzleILi2ELi4ELi3EEENS4_18smem_ptr_flag_bitsILi8EEENSQ_INS5_IJSG_SH_EEENS5_IJSH_SB_EEEEEEEvNS4_8identityESZ_S18_vS19_EENS_8epilogue10collective6detail29Sm90TmaWarpSpecializedAdapterINS1C_15DefaultEpilogueIaSJ_SJ_NS1B_6thread17LinearCombinationIaLi1EiiLNS1G_9ScaleType4KindE0ELNS_15FloatRoundStyleE2EaEENS1_15EpilogueDefaultEEEEEvvEEEEvNT_6ParamsE)
        /*0014*/ 	.word	0x00000000


	//----- nvinfo : EIATTR_MIN_STACK_SIZE
	.align		4
.L_17:
        /*0018*/ 	.byte	0x04, 0x12
        /*001a*/ 	.short	(.L_19 - .L_18)
	.align		4
.L_18:
        /*001c*/ 	.word	index@(_ZN7cutlass13device_kernelINS_4gemm6kernel13GemmUniversalIN4cute5tupleIJiiiiEEENS1_10collective13CollectiveMmaINS1_34MainloopSm90TmaGmmaWarpSpecializedILi9ENS5_IJNS4_1CILi1EEESB_SB_EEENS1_35KernelTmaWarpSpecializedCooperativeEEENS5_IJNSA_ILi384EEENSA_ILi8EEENSA_ILi64EEEEEEaNS5_IJlSB_lEEEaSJ_NS4_8TiledMMAINS4_8MMA_AtomIJNS4_4SM904GMMA25MMA_64x8x32_S32S8S8_SS_TNEEEENS4_6LayoutINS5_IJNSA_ILi2EEESB_SB_EEENS5_IJSB_NSA_ILi0EEEST_EEEEENS5_IJNS4_10UnderscoreESW_SW_EEEEENS4_13SM90_TMA_LOADENS4_14ComposedLayoutINS4_7SwizzleILi2ELi4ELi3EEENS4_18smem_ptr_flag_bitsILi8EEENSQ_INS5_IJSG_SH_EEENS5_IJSH_SB_EEEEEEEvNS4_8identityESZ_S18_vS19_EENS_8epilogue10collective6detail29Sm90TmaWarpSpecializedAdapterINS1C_15DefaultEpilogueIaSJ_SJ_NS1B_6thread17LinearCombinationIaLi1EiiLNS1G_9ScaleType4KindE0ELNS_15FloatRoundStyleE2EaEENS1_15EpilogueDefaultEEEEEvvEEEEvNT_6ParamsE)
        /*0020*/ 	.word	0x00000000
.L_19:


//--------------------- .nv.compat                --------------------------
	.section	.nv.compat,"",@"SHT_CUDA_COMPAT_INFO"
	.align	4
        /*0000*/ 	.byte	0x02, 0x09, 0x01, 0x00, 0x02, 0x02, 0x04, 0x00, 0x02, 0x05, 0x05, 0x00, 0x03, 0x07, 0x01, 0x01
        /*0010*/ 	.byte	0x02, 0x03, 0x01, 0x00, 0x02, 0x06, 0x01, 0x00, 0x04, 0x0b, 0x08, 0x00, 0x00, 0x00, 0x00, 0x00
        /*0020*/ 	.byte	0x00, 0x00, 0x00, 0x00


//--------------------- .nv.info._ZN7cutlass13device_kernelINS_4gemm6kernel13GemmUniversalIN4cute5tupleIJiiiiEEENS1_10collective13CollectiveMmaINS1_34MainloopSm90TmaGmmaWarpSpecializedILi9ENS5_IJNS4_1CILi1EEESB_SB_EEENS1_35KernelTmaWarpSpecializedCooperativeEEENS5_IJNSA_ILi384EEENSA_ILi8EEENSA_ILi64EEEEEEaNS5_IJlSB_lEEEaSJ_NS4_8TiledMMAINS4_8MMA_AtomIJNS4_4SM904GMMA25MMA_64x8x32_S32S8S8_SS_TNEEEENS4_6LayoutINS5_IJNSA_ILi2EEESB_SB_EEENS5_IJSB_NSA_ILi0EEEST_EEEEENS5_IJNS4_10UnderscoreESW_SW_EEEEENS4_13SM90_TMA_LOADENS4_14ComposedLayoutINS4_7SwizzleILi2ELi4ELi3EEENS4_18smem_ptr_flag_bitsILi8EEENSQ_INS5_IJSG_SH_EEENS5_IJSH_SB_EEEEEEEvNS4_8identityESZ_S18_vS19_EENS_8epilogue10collective6detail29Sm90TmaWarpSpecializedAdapterINS1C_15DefaultEpilogueIaSJ_SJ_NS1B_6thread17LinearCombinationIaLi1EiiLNS1G_9ScaleType4KindE0ELNS_15FloatRoundStyleE2EaEENS1_15EpilogueDefaultEEEEEvvEEEEvNT_6ParamsE --------------------------
	.section	.nv.info._ZN7cutlass13device_kernelINS_4gemm6kernel13GemmUniversalIN4cute5tupleIJiiiiEEENS1_10collective13CollectiveMmaINS1_34MainloopSm90TmaGmmaWarpSpecializedILi9ENS5_IJNS4_1CILi1EEESB_SB_EEENS1_35KernelTmaWarpSpecializedCooperativeEEENS5_IJNSA_ILi384EEENSA_ILi8EEENSA_ILi64EEEEEEaNS5_IJlSB_lEEEaSJ_NS4_8TiledMMAINS4_8MMA_AtomIJNS4_4SM904GMMA25MMA_64x8x32_S32S8S8_SS_TNEEEENS4_6LayoutINS5_IJNSA_ILi2EEESB_SB_EEENS5_IJSB_NSA_ILi0EEEST_EEEEENS5_IJNS4_10UnderscoreESW_SW_EEEEENS4_13SM90_TMA_LOADENS4_14ComposedLayoutINS4_7SwizzleILi2ELi4ELi3EEENS4_18smem_ptr_flag_bitsILi8EEENSQ_INS5_IJSG_SH_EEENS5_IJSH_SB_EEEEEEEvNS4_8identityESZ_S18_vS19_EENS_8epilogue10collective6detail29Sm90TmaWarpSpecializedAdapterINS1C_15DefaultEpilogueIaSJ_SJ_NS1B_6thread17LinearCombinationIaLi1EiiLNS1G_9ScaleType4KindE0ELNS_15FloatRoundStyleE2EaEENS1_15EpilogueDefaultEEEEEvvEEEEvNT_6ParamsE,"",@"SHT_CUDA_INFO"
	.sectionflags	@""
	.align	4


	//----- nvinfo : EIATTR_CUDA_API_VERSION
	.align		4
        /*0000*/ 	.byte	0x04, 0x37
        /*0002*/ 	.short	(.L_21 - .L_20)
.L_20:
        /*0004*/ 	.word	0x00000082


	//----- nvinfo : EIATTR_KPARAM_INFO
	.align		4
.L_21:
        /*0008*/ 	.byte	0x04, 0x17
        /*000a*/ 	.short	(.L_23 - .L_22)
.L_22:
        /*000c*/ 	.word	0x00000000
        /*0010*/ 	.short	0x0000
        /*0012*/ 	.short	0x0070
        /*0014*/ 	.byte	0x00, 0xf0, 0x01, 0x10


	//----- nvinfo : EIATTR_SPARSE_MMA_MASK
	.align		4
.L_23:
        /*0018*/ 	.byte	0x03, 0x50
        /*001a*/ 	.short	0x0000


	//----- nvinfo : EIATTR_MAXREG_COUNT
	.align		4
        /*001c*/ 	.byte	0x03, 0x1b
        /*001e*/ 	.short	0x00a8


	//----- nvinfo : EIATTR_NUM_BARRIERS
	.align		4
        /*0020*/ 	.byte	0x02, 0x4c
        /*0022*/ 	.byte	0x01
	.zero		1


	//----- nvinfo : EIATTR_EXTERNS
	.align		4
        /*0024*/ 	.byte	0x04, 0x0f
        /*0026*/ 	.short	(.L_25 - .L_24)


	//   ....[0]....
	.align		4
.L_24:
        /*0028*/ 	.word	index@(__assertfail)


	//----- nvinfo : EIATTR_MERCURY_ISA_VERSION
	.align		4
.L_25:
        /*002c*/ 	.byte	0x03, 0x5f
        /*002e*/ 	.short	0x0101


	//----- nvinfo : EIATTR_INT_WARP_WIDE_INSTR_OFFSETS
	.align		4
        /*0030*/ 	.byte	0x04, 0x31
        /*0032*/ 	.short	(.L_27 - .L_26)


	//   ....[0]....
.L_26:
        /*0034*/ 	.word	0x00000480


	//   ....[1]....
        /*0038*/ 	.word	0x00000490


	//   ....[2]....
        /*003c*/ 	.word	0x000005b0


	//----- nvinfo : EIATTR_COOP_GROUP_MASK_REGIDS
	.align		4
.L_27:
        /*0040*/ 	.byte	0x04, 0x29
        /*0042*/ 	.short	(.L_29 - .L_28)


	//   ....[0]....
.L_28:
        /*0044*/ 	.word	0xffffffff


	//   ....[1]....
        /*0048*/ 	.word	0xffffffff


	//   ....[2]....
        /*004c*/ 	.word	0xffffffff


	//   ....[3]....
        /*0050*/ 	.word	0xffffffff


	//   ....[4]....
        /*0054*/ 	.word	0xffffffff


	//----- nvinfo : EIATTR_COOP_GROUP_INSTR_OFFSETS
	.align		4
.L_29:
        /*0058*/ 	.byte	0x04, 0x28
        /*005a*/ 	.short	(.L_31 - .L_30)


	//   ....[0]....
.L_30:
        /*005c*/ 	.word	0x00000060


	//   ....[1]....
        /*0060*/ 	.word	0x00000070


	//   ....[2]....
        /*0064*/ 	.word	0x00000130


	//   ....[3]....
        /*0068*/ 	.word	0x00000390


	//   ....[4]....
        /*006c*/ 	.word	0x00001210


	//----- nvinfo : EIATTR_REG_RECONFIG
	.align		4
.L_31:
        /*0070*/ 	.byte	0x01, 0x54
	.zero		2


	//----- nvinfo : EIATTR_SYSCALL_OFFSETS
	.align		4
        /*0074*/ 	.byte	0x04, 0x46
        /*0076*/ 	.short	(.L_33 - .L_32)


	//   ....[0]....
.L_32:
        /*0078*/ 	.word	0x00001400


	//----- nvinfo : EIATTR_MBARRIER_INSTR_OFFSETS
	.align		4
.L_33:
        /*007c*/ 	.byte	0x04, 0x39
        /*007e*/ 	.short	(.L_35 - .L_34)


	//   ....[0]....
.L_34:
        /*0080*/ 	.word	0x00000250
        /*0084*/ 	.word	0x000000ff
        /*0088*/ 	.word	0x00000000
        /*008c*/ 	.short	0x0100
        /*008e*/ 	.byte	0x08
	.zero		1


	//   ....[1]....
        /*0090*/ 	.word	0x00000260
        /*0094*/ 	.word	0x000000ff
        /*0098*/ 	.word	0x00000048
        /*009c*/ 	.short	0x0100
        /*009e*/ 	.byte	0x08
	.zero		1


	//   ....[2]....
        /*00a0*/ 	.word	0x00000270
        /*00a4*/ 	.word	0x000000ff
        /*00a8*/ 	.word	0x00000008
        /*00ac*/ 	.short	0x0100
        /*00ae*/ 	.byte	0x08
	.zero		1


	//   ....[3]....
        /*00b0*/ 	.word	0x00000280
        /*00b4*/ 	.word	0x000000ff
        /*00b8*/ 	.word	0x00000050
        /*00bc*/ 	.short	0x0100
        /*00be*/ 	.byte	0x08
	.zero		1


	//   ....[4]....
        /*00c0*/ 	.word	0x00000290
        /*00c4*/ 	.word	0x000000ff
        /*00c8*/ 	.word	0x00000010
        /*00cc*/ 	.short	0x0100
        /*00ce*/ 	.byte	0x08
	.zero		1


	//   ....[5]....
        /*00d0*/ 	.word	0x000002a0
        /*00d4*/ 	.word	0x000000ff
        /*00d8*/ 	.word	0x00000058
        /*00dc*/ 	.short	0x0100
        /*00de*/ 	.byte	0x08
	.zero		1


	//   ....[6]....
        /*00e0*/ 	.word	0x000002b0
        /*00e4*/ 	.word	0x000000ff
        /*00e8*/ 	.word	0x00000018
        /*00ec*/ 	.short	0x0100
        /*00ee*/ 	.byte	0x08
	.zero		1


	//   ....[7]....
        /*00f0*/ 	.word	0x000002c0
        /*00f4*/ 	.word	0x000000ff
        /*00f8*/ 	.word	0x00000060
        /*00fc*/ 	.short	0x0100
        /*00fe*/ 	.byte	0x08
	.zero		1


	//   ....[8]....
        /*0100*/ 	.word	0x000002d0
        /*0104*/ 	.word	0x000000ff
        /*0108*/ 	.word	0x00000020
        /*010c*/ 	.short	0x0100
        /*010e*/ 	.byte	0x08
	.zero		1


	//   ....[9]....
        /*0110*/ 	.word	0x000002e0
        /*0114*/ 	.word	0x000000ff
        /*0118*/ 	.word	0x00000068
        /*011c*/ 	.short	0x0100
        /*011e*/ 	.byte	0x08
	.zero		1


	//   ....[10]....
        /*0120*/ 	.word	0x000002f0
        /*0124*/ 	.word	0x000000ff
        /*0128*/ 	.word	0x00000028
        /*012c*/ 	.short	0x0100
        /*012e*/ 	.byte	0x08
	.zero		1


	//   ....[11]....
        /*0130*/ 	.word	0x00000300
        /*0134*/ 	.word	0x000000ff
        /*0138*/ 	.word	0x00000070
        /*013c*/ 	.short	0x0100
        /*013e*/ 	.byte	0x08
	.zero		1


	//   ....[12]....
        /*0140*/ 	.word	0x00000310
        /*0144*/ 	.word	0x000000ff
        /*0148*/ 	.word	0x00000030
        /*014c*/ 	.short	0x0100
        /*014e*/ 	.byte	0x08
	.zero		1


	//   ....[13]....
        /*0150*/ 	.word	0x00000320
        /*0154*/ 	.word	0x000000ff
        /*0158*/ 	.word	0x00000078
        /*015c*/ 	.short	0x0100
        /*015e*/ 	.byte	0x08
	.zero		1


	//   ....[14]....
        /*0160*/ 	.word	0x00000330
        /*0164*/ 	.word	0x000000ff
        /*0168*/ 	.word	0x00000038
        /*016c*/ 	.short	0x0100
        /*016e*/ 	.byte	0x08
	.zero		1


	//   ....[15]....
        /*0170*/ 	.word	0x00000340
        /*0174*/ 	.word	0x000000ff
        /*0178*/ 	.word	0x00000080
        /*017c*/ 	.short	0x0100
        /*017e*/ 	.byte	0x08
	.zero		1


	//   ....[16]....
        /*0180*/ 	.word	0x00000350
        /*0184*/ 	.word	0x000000ff
        /*0188*/ 	.word	0x00000040
        /*018c*/ 	.short	0x0100
        /*018e*/ 	.byte	0x08
	.zero		1


	//   ....[17]....
        /*0190*/ 	.word	0x00000360
        /*0194*/ 	.word	0x000000ff
        /*0198*/ 	.word	0x00000088
        /*019c*/ 	.short	0x0100
        /*019e*/ 	.byte	0x08
	.zero		1


	//   ....[18]....
        /*01a0*/ 	.word	0x00000630
        /*01a4*/ 	.word	0x000000ff
        /*01a8*/ 	.word	0x000000a0
        /*01ac*/ 	.short	0x0100
        /*01ae*/ 	.byte	0x08
	.zero		1


	//   ....[19]....
        /*01b0*/ 	.word	0x00000690
        /*01b4*/ 	.word	0x000000ff
        /*01b8*/ 	.word	0x000000a8
        /*01bc*/ 	.short	0x0100
        /*01be*/ 	.byte	0x08
	.zero		1


	//   ....[20]....
        /*01c0*/ 	.word	0x000014c0
        /*01c4*/ 	.word	0x00000003
        /*01c8*/ 	.word	0x00000000
        /*01cc*/ 	.short	0x010a
        /*01ce*/ 	.byte	0x3f
	.zero		1


	//   ....[21]....
        /*01d0*/ 	.word	0x00001520
        /*01d4*/ 	.word	0x00000003
        /*01d8*/ 	.word	0x00000000
        /*01dc*/ 	.short	0x010a
        /*01de*/ 	.byte	0x3f
	.zero		1


	//   ....[22]....
        /*01e0*/ 	.word	0x00001940
        /*01e4*/ 	.word	0x00000003
        /*01e8*/ 	.word	0x00000000
        /*01ec*/ 	.short	0x010a
        /*01ee*/ 	.byte	0x3f
	.zero		1


	//   ....[23]....
        /*01f0*/ 	.word	0x00001980
        /*01f4*/ 	.word	0x00000003
        /*01f8*/ 	.word	0x00000000
        /*01fc*/ 	.short	0x010a
        /*01fe*/ 	.byte	0x3f
	.zero		1


	//   ....[24]....
        /*0200*/ 	.word	0x00001c80
        /*0204*/ 	.word	0x00000003
        /*0208*/ 	.word	0x00000000
        /*020c*/ 	.short	0x0101
        /*020e*/ 	.byte	0x3f
	.zero		1


	//   ....[25]....
        /*0210*/ 	.word	0x00001e40
        /*0214*/ 	.word	0x00000000
        /*0218*/ 	.word	0x00000000
        /*021c*/ 	.short	0x0101
        /*021e*/ 	.byte	0x3f
	.zero		1


	//   ....[26]....
        /*0220*/ 	.word	0x00003f20
        /*0224*/ 	.word	0x0000000e
        /*0228*/ 	.word	0x00000048
        /*022c*/ 	.short	0x010a
        /*022e*/ 	.byte	0x3f
	.zero		1


	//   ....[27]....
        /*0230*/ 	.word	0x000042b0
        /*0234*/ 	.word	0x00000005
        /*0238*/ 	.word	0x000000a8
        /*023c*/ 	.short	0x0101
        /*023e*/ 	.byte	0x3f
	.zero		1


	//   ....[28]....
        /*0240*/ 	.word	0x00004a10
        /*0244*/ 	.word	0x00000007
        /*0248*/ 	.word	0x00000000
        /*024c*/ 	.short	0x010a
        /*024e*/ 	.byte	0x3f
	.zero		1


	//   ....[29]....
        /*0250*/ 	.word	0x00004a90
        /*0254*/ 	.word	0x00000008
        /*0258*/ 	.word	0x00000000
        /*025c*/ 	.short	0x010a
        /*025e*/ 	.byte	0x3f
	.zero		1


	//   ....[30]....
        /*0260*/ 	.word	0x00004b20
        /*0264*/ 	.word	0x00000009
        /*0268*/ 	.word	0x00000000
        /*026c*/ 	.short	0x010a
        /*026e*/ 	.byte	0x3f
	.zero		1


	//   ....[31]....
        /*0270*/ 	.word	0x00004bb0
        /*0274*/ 	.word	0x00000008
        /*0278*/ 	.word	0x00000000
        /*027c*/ 	.short	0x010a
        /*027e*/ 	.byte	0x3f
	.zero		1


	//   ....[32]....
        /*0280*/ 	.word	0x00004c40
        /*0284*/ 	.word	0x00000009
        /*0288*/ 	.word	0x00000000
        /*028c*/ 	.short	0x010a
        /*028e*/ 	.byte	0x3f
	.zero		1


	//   ....[33]....
        /*0290*/ 	.word	0x00004cd0
        /*0294*/ 	.word	0x00000008
        /*0298*/ 	.word	0x00000000
        /*029c*/ 	.short	0x010a
        /*029e*/ 	.byte	0x3f
	.zero		1


	//   ....[34]....
        /*02a0*/ 	.word	0x00004d60
        /*02a4*/ 	.word	0x00000009
        /*02a8*/ 	.word	0x00000000
        /*02ac*/ 	.short	0x010a
        /*02ae*/ 	.byte	0x3f
	.zero		1


	//   ....[35]....
        /*02b0*/ 	.word	0x00004df0
        /*02b4*/ 	.word	0x00000006
        /*02b8*/ 	.word	0x00000000
        /*02bc*/ 	.short	0x010a
        /*02be*/ 	.byte	0x3f
	.zero		1


	//   ....[36]....
        /*02c0*/ 	.word	0x00004e80
        /*02c4*/ 	.word	0x00000003
        /*02c8*/ 	.word	0x00000000
        /*02cc*/ 	.short	0x010a
        /*02ce*/ 	.byte	0x3f
	.zero		1


	//   ....[37]....
        /*02d0*/ 	.word	0x00004ee0
        /*02d4*/ 	.word	0x00000003
        /*02d8*/ 	.word	0x00000000
        /*02dc*/ 	.short	0x010a
        /*02de*/ 	.byte	0x3f
	.zero		1


	//   ....[38]....
        /*02e0*/ 	.word	0x00004f30
        /*02e4*/ 	.word	0x00000003
        /*02e8*/ 	.word	0x00000000
        /*02ec*/ 	.short	0x010a
        /*02ee*/ 	.byte	0x3f
	.zero		1


	//   ....[39]....
        /*02f0*/ 	.word	0x00005000
        /*02f4*/ 	.word	0x0000000e
        /*02f8*/ 	.word	0x00000048
        /*02fc*/ 	.short	0x010a
        /*02fe*/ 	.byte	0x3f
	.zero		1


	//   ....[40]....
        /*0300*/ 	.word	0x000050d0
        /*0304*/ 	.word	0x00000007
        /*0308*/ 	.word	0x00000000
        /*030c*/ 	.short	0x010a
        /*030e*/ 	.byte	0x3f
	.zero		1


	//   ....[41]....
        /*0310*/ 	.word	0x00005120
        /*0314*/ 	.word	0x00000008
        /*0318*/ 	.word	0x00000000
        /*031c*/ 	.short	0x010a
        /*031e*/ 	.byte	0x3f
	.zero		1


	//   ....[42]....
        /*0320*/ 	.word	0x00005170
        /*0324*/ 	.word	0x00000009
        /*0328*/ 	.word	0x00000000
        /*032c*/ 	.short	0x010a
        /*032e*/ 	.byte	0x3f
	.zero		1


	//   ....[43]....
        /*0330*/ 	.word	0x000051c0
        /*0334*/ 	.word	0x00000008
        /*0338*/ 	.word	0x00000000
        /*033c*/ 	.short	0x010a
        /*033e*/ 	.byte	0x3f
	.zero		1


	//   ....[44]....
        /*0340*/ 	.word	0x00005210
        /*0344*/ 	.word	0x00000009
        /*0348*/ 	.word	0x00000000
        /*034c*/ 	.short	0x010a
        /*034e*/ 	.byte	0x3f
	.zero		1


	//   ....[45]....
        /*0350*/ 	.word	0x00005260
        /*0354*/ 	.word	0x00000008
        /*0358*/ 	.word	0x00000000
        /*035c*/ 	.short	0x010a
        /*035e*/ 	.byte	0x3f
	.zero		1


	//   ....[46]....
        /*0360*/ 	.word	0x000052b0
        /*0364*/ 	.word	0x00000009
        /*0368*/ 	.word	0x00000000
        /*036c*/ 	.short	0x010a
        /*036e*/ 	.byte	0x3f
	.zero		1


	//   ....[47]....
        /*0370*/ 	.word	0x00005300
        /*0374*/ 	.word	0x00000006
        /*0378*/ 	.word	0x00000000
        /*037c*/ 	.short	0x010a
        /*037e*/ 	.byte	0x3f
	.zero		1


	//----- nvinfo : EIATTR_NUM_MBARRIERS
	.align		4
.L_35:
        /*0380*/ 	.byte	0x03, 0x38
        /*0382*/ 	.short	0x0014


	//----- nvinfo : EIATTR_EXIT_INSTR_OFFSETS
	.align		4
        /*0384*/ 	.byte	0x04, 0x1c
        /*0386*/ 	.short	(.L_37 - .L_36)


	//   ....[0]....
.L_36:
        /*0388*/ 	.word	0x00000730


	//   ....[1]....
        /*038c*/ 	.word	0x00000ff0


	//   ....[2]....
        /*0390*/ 	.word	0x00003600


	//   ....[3]....
        /*0394*/ 	.word	0x00003c30


	//   ....[4]....
        /*0398*/ 	.word	0x00004ed0


	//----- nvinfo : EIATTR_MAX_THREADS
	.align		4
.L_37:
        /*039c*/ 	.byte	0x04, 0x05
        /*039e*/ 	.short	(.L_39 - .L_38)
.L_38:
        /*03a0*/ 	.word	0x00000180
        /*03a4*/ 	.word	0x00000001
        /*03a8*/ 	.word	0x00000001


	//----- nvinfo : EIATTR_CRS_STACK_SIZE
	.align		4
.L_39:
        /*03ac*/ 	.byte	0x04, 0x1e
        /*03ae*/ 	.short	(.L_41 - .L_40)
.L_40:
        /*03b0*/ 	.word	0x00000000


	//----- nvinfo : EIATTR_CBANK_PARAM_SIZE
	.align		4
.L_41:
        /*03b4*/ 	.byte	0x03, 0x19
        /*03b6*/ 	.short	0x0470


	//----- nvinfo : EIATTR_PARAM_CBANK
	.align		4
        /*03b8*/ 	.byte	0x04, 0x0a
        /*03ba*/ 	.short	(.L_43 - .L_42)
	.align		4
.L_42:
        /*03bc*/ 	.word	index@(.nv.constant0._ZN7cutlass13device_kernelINS_4gemm6kernel13GemmUniversalIN4cute5tupleIJiiiiEEENS1_10collective13CollectiveMmaINS1_34MainloopSm90TmaGmmaWarpSpecializedILi9ENS5_IJNS4_1CILi1EEESB_SB_EEENS1_35KernelTmaWarpSpecializedCooperativeEEENS5_IJNSA_ILi384EEENSA_ILi8EEENSA_ILi64EEEEEEaNS5_IJlSB_lEEEaSJ_NS4_8TiledMMAINS4_8MMA_AtomIJNS4_4SM904GMMA25MMA_64x8x32_S32S8S8_SS_TNEEEENS4_6LayoutINS5_IJNSA_ILi2EEESB_SB_EEENS5_IJSB_NSA_ILi0EEEST_EEEEENS5_IJNS4_10UnderscoreESW_SW_EEEEENS4_13SM90_TMA_LOADENS4_14ComposedLayoutINS4_7SwizzleILi2ELi4ELi3EEENS4_18smem_ptr_flag_bitsILi8EEENSQ_INS5_IJSG_SH_EEENS5_IJSH_SB_EEEEEEEvNS4_8identityESZ_S18_vS19_EENS_8epilogue10collective6detail29Sm90TmaWarpSpecializedAdapterINS1C_15DefaultEpilogueIaSJ_SJ_NS1B_6thread17LinearCombinationIaLi1EiiLNS1G_9ScaleType4KindE0ELNS_15FloatRoundStyleE2EaEENS1_15EpilogueDefaultEEEEEvvEEEEvNT_6ParamsE)
        /*03c0*/ 	.short	0x0210
        /*03c2*/ 	.short	0x0470


	//----- nvinfo : EIATTR_SW_WAR
	.align		4
.L_43:
        /*03c4*/ 	.byte	0x04, 0x36
        /*03c6*/ 	.short	(.L_45 - .L_44)
.L_44:
        /*03c8*/ 	.word	0x00000008
.L_45:


//--------------------- .nv.callgraph             --------------------------
	.section	.nv.callgraph,"",@"SHT_CUDA_CALLGRAPH"
	.align	4
	.sectionentsize	8
	.align		4
        /*0000*/ 	.word	0x00000000
	.align		4
        /*0004*/ 	.word	0xffffffff
	.align		4
        /*0008*/ 	.word	index@(_ZN7cutlass13device_kernelINS_4gemm6kernel13GemmUniversalIN4cute5tupleIJiiiiEEENS1_10collective13CollectiveMmaINS1_34MainloopSm90TmaGmmaWarpSpecializedILi9ENS5_IJNS4_1CILi1EEESB_SB_EEENS1_35KernelTmaWarpSpecializedCooperativeEEENS5_IJNSA_ILi384EEENSA_ILi8EEENSA_ILi64EEEEEEaNS5_IJlSB_lEEEaSJ_NS4_8TiledMMAINS4_8MMA_AtomIJNS4_4SM904GMMA25MMA_64x8x32_S32S8S8_SS_TNEEEENS4_6LayoutINS5_IJNSA_ILi2EEESB_SB_EEENS5_IJSB_NSA_ILi0EEEST_EEEEENS5_IJNS4_10UnderscoreESW_SW_EEEEENS4_13SM90_TMA_LOADENS4_14ComposedLayoutINS4_7SwizzleILi2ELi4ELi3EEENS4_18smem_ptr_flag_bitsILi8EEENSQ_INS5_IJSG_SH_EEENS5_IJSH_SB_EEEEEEEvNS4_8identityESZ_S18_vS19_EENS_8epilogue10collective6detail29Sm90TmaWarpSpecializedAdapterINS1C_15DefaultEpilogueIaSJ_SJ_NS1B_6thread17LinearCombinationIaLi1EiiLNS1G_9ScaleType4KindE0ELNS_15FloatRoundStyleE2EaEENS1_15EpilogueDefaultEEEEEvvEEEEvNT_6ParamsE)
	.align		4
        /*000c*/ 	.word	index@(__assertfail)
	.align		4
        /*0010*/ 	.word	0x00000000
	.align		4
        /*0014*/ 	.word	0xfffffffe
	.align		4
        /*0018*/ 	.word	0x00000000
	.align		4
        /*001c*/ 	.word	0xfffffffd
	.align		4
        /*0020*/ 	.word	0x00000000
	.align		4
        /*0024*/ 	.word	0xfffffffc


//--------------------- .nv.constant4             --------------------------
	.section	.nv.constant4,"a",@progbits
	.align	8
	.align		8
.nv.constant4:
        /*0000*/ 	.dword	__assertfail
	.align		8
        /*0008*/ 	.dword	__unnamed_1
	.align		8
        /*0010*/ 	.dword	_ZN40_INTERNAL_0a40d851_4_k_cu_3b54c990_101834cuda3std3__45__cpo5beginE
	.align		8
        /*0018*/ 	.dword	_ZN40_INTERNAL_0a40d851_4_k_cu_3b54c990_101834cuda3std3__45__cpo3endE
	.align		8
        /*0020*/ 	.dword	_ZN40_INTERNAL_0a40d851_4_k_cu_3b54c990_101834cuda3std3__45__cpo6cbeginE
	.align		8
        /*0028*/ 	.dword	_ZN40_INTERNAL_0a40d851_4_k_cu_3b54c990_101834cuda3std3__45__cpo4cendE
	.align		8
        /*0030*/ 	.dword	_ZN40_INTERNAL_0a40d851_4_k_cu_3b54c990_101834cuda3std3__442_GLOBAL__N__0a40d851_4_k_cu_3b54c990_101836ignoreE
	.align		8
        /*0038*/ 	.dword	_ZN40_INTERNAL_0a40d851_4_k_cu_3b54c990_101834cuda3std3__419piecewise_constructE
	.align		8
        /*0040*/ 	.dword	_ZN40_INTERNAL_0a40d851_4_k_cu_3b54c990_101834cuda3std3__48in_placeE
	.align		8
        /*0048*/ 	.dword	_ZN40_INTERNAL_0a40d851_4_k_cu_3b54c990_101834cuda3std6ranges3__45__cpo4swapE
	.align		8
        /*0050*/ 	.dword	_ZN40_INTERNAL_0a40d851_4_k_cu_3b54c990_101834cuda3std6ranges3__45__cpo9iter_moveE
	.align		8
        /*0058*/ 	.dword	_ZN40_INTERNAL_0a40d851_4_k_cu_3b54c990_101834cute7productE
	.align		8
        /*0060*/ 	.dword	_ZN40_INTERNAL_0a40d851_4_k_cu_3b54c990_101834cute1_E
	.align		8
        /*0068*/ 	.dword	$str$22
	.align		8
        /*0070*/ 	.dword	$str$23


//--------------------- .text._ZN7cutlass13device_kernelINS_4gemm6kernel13GemmUniversalIN4cute5tupleIJiiiiEEENS1_10collective13CollectiveMmaINS1_34MainloopSm90TmaGmmaWarpSpecializedILi9ENS5_IJNS4_1CILi1EEESB_SB_EEENS1_35KernelTmaWarpSpecializedCooperativeEEENS5_IJNSA_ILi384EEENSA_ILi8EEENSA_ILi64EEEEEEaNS5_IJlSB_lEEEaSJ_NS4_8TiledMMAINS4_8MMA_AtomIJNS4_4SM904GMMA25MMA_64x8x32_S32S8S8_SS_TNEEEENS4_6LayoutINS5_IJNSA_ILi2EEESB_SB_EEENS5_IJSB_NSA_ILi0EEEST_EEEEENS5_IJNS4_10UnderscoreESW_SW_EEEEENS4_13SM90_TMA_LOADENS4_14ComposedLayoutINS4_7SwizzleILi2ELi4ELi3EEENS4_18smem_ptr_flag_bitsILi8EEENSQ_INS5_IJSG_SH_EEENS5_IJSH_SB_EEEEEEEvNS4_8identityESZ_S18_vS19_EENS_8epilogue10collective6detail29Sm90TmaWarpSpecializedAdapterINS1C_15DefaultEpilogueIaSJ_SJ_NS1B_6thread17LinearCombinationIaLi1EiiLNS1G_9ScaleType4KindE0ELNS_15FloatRoundStyleE2EaEENS1_15EpilogueDefaultEEEEEvvEEEEvNT_6ParamsE --------------------------
	.section	.text._ZN7cutlass13device_kernelINS_4gemm6kernel13GemmUniversalIN4cute5tupleIJiiiiEEENS1_10collective13CollectiveMmaINS1_34MainloopSm90TmaGmmaWarpSpecializedILi9ENS5_IJNS4_1CILi1EEESB_SB_EEENS1_35KernelTmaWarpSpecializedCooperativeEEENS5_IJNSA_ILi384EEENSA_ILi8EEENSA_ILi64EEEEEEaNS5_IJlSB_lEEEaSJ_NS4_8TiledMMAINS4_8MMA_AtomIJNS4_4SM904GMMA25MMA_64x8x32_S32S8S8_SS_TNEEEENS4_6LayoutINS5_IJNSA_ILi2EEESB_SB_EEENS5_IJSB_NSA_ILi0EEEST_EEEEENS5_IJNS4_10UnderscoreESW_SW_EEEEENS4_13SM90_TMA_LOADENS4_14ComposedLayoutINS4_7SwizzleILi2ELi4ELi3EEENS4_18smem_ptr_flag_bitsILi8EEENSQ_INS5_IJSG_SH_EEENS5_IJSH_SB_EEEEEEEvNS4_8identityESZ_S18_vS19_EENS_8epilogue10collective6detail29Sm90TmaWarpSpecializedAdapterINS1C_15DefaultEpilogueIaSJ_SJ_NS1B_6thread17LinearCombinationIaLi1EiiLNS1G_9ScaleType4KindE0ELNS_15FloatRoundStyleE2EaEENS1_15EpilogueDefaultEEEEEvvEEEEvNT_6ParamsE,"ax",@progbits
	.align	128
.text._ZN7cutlass13device_kernelINS_4gemm6kernel13GemmUniversalIN4cute5tupleIJiiiiEEENS1_10collective13CollectiveMmaINS1_34MainloopSm90TmaGmmaWarpSpecializedILi9ENS5_IJNS4_1CILi1EEESB_SB_EEENS1_35KernelTmaWarpSpecializedCooperativeEEENS5_IJNSA_ILi384EEENSA_ILi8EEENSA_ILi64EEEEEEaNS5_IJlSB_lEEEaSJ_NS4_8TiledMMAINS4_8MMA_AtomIJNS4_4SM904GMMA25MMA_64x8x32_S32S8S8_SS_TNEEEENS4_6LayoutINS5_IJNSA_ILi2EEESB_SB_EEENS5_IJSB_NSA_ILi0EEEST_EEEEENS5_IJNS4_10UnderscoreESW_SW_EEEEENS4_13SM90_TMA_LOADENS4_14ComposedLayoutINS4_7SwizzleILi2ELi4ELi3EEENS4_18smem_ptr_flag_bitsILi8EEENSQ_INS5_IJSG_SH_EEENS5_IJSH_SB_EEEEEEEvNS4_8identityESZ_S18_vS19_EENS_8epilogue10collective6detail29Sm90TmaWarpSpecializedAdapterINS1C_15DefaultEpilogueIaSJ_SJ_NS1B_6thread17LinearCombinationIaLi1EiiLNS1G_9ScaleType4KindE0ELNS_15FloatRoundStyleE2EaEENS1_15EpilogueDefaultEEEEEvvEEEEvNT_6ParamsE:
        .type           _ZN7cutlass13device_kernelINS_4gemm6kernel13GemmUniversalIN4cute5tupleIJiiiiEEENS1_10collective13CollectiveMmaINS1_34MainloopSm90TmaGmmaWarpSpecializedILi9ENS5_IJNS4_1CILi1EEESB_SB_EEENS1_35KernelTmaWarpSpecializedCooperativeEEENS5_IJNSA_ILi384EEENSA_ILi8EEENSA_ILi64EEEEEEaNS5_IJlSB_lEEEaSJ_NS4_8TiledMMAINS4_8MMA_AtomIJNS4_4SM904GMMA25MMA_64x8x32_S32S8S8_SS_TNEEEENS4_6LayoutINS5_IJNSA_ILi2EEESB_SB_EEENS5_IJSB_NSA_ILi0EEEST_EEEEENS5_IJNS4_10UnderscoreESW_SW_EEEEENS4_13SM90_TMA_LOADENS4_14ComposedLayoutINS4_7SwizzleILi2ELi4ELi3EEENS4_18smem_ptr_flag_bitsILi8EEENSQ_INS5_IJSG_SH_EEENS5_IJSH_SB_EEEEEEEvNS4_8identityESZ_S18_vS19_EENS_8epilogue10collective6detail29Sm90TmaWarpSpecializedAdapterINS1C_15DefaultEpilogueIaSJ_SJ_NS1B_6thread17LinearCombinationIaLi1EiiLNS1G_9ScaleType4KindE0ELNS_15FloatRoundStyleE2EaEENS1_15EpilogueDefaultEEEEEvvEEEEvNT_6ParamsE,@function
        .size           _ZN7cutlass13device_kernelINS_4gemm6kernel13GemmUniversalIN4cute5tupleIJiiiiEEENS1_10collective13CollectiveMmaINS1_34MainloopSm90TmaGmmaWarpSpecializedILi9ENS5_IJNS4_1CILi1EEESB_SB_EEENS1_35KernelTmaWarpSpecializedCooperativeEEENS5_IJNSA_ILi384EEENSA_ILi8EEENSA_ILi64EEEEEEaNS5_IJlSB_lEEEaSJ_NS4_8TiledMMAINS4_8MMA_AtomIJNS4_4SM904GMMA25MMA_64x8x32_S32S8S8_SS_TNEEEENS4_6LayoutINS5_IJNSA_ILi2EEESB_SB_EEENS5_IJSB_NSA_ILi0EEEST_EEEEENS5_IJNS4_10UnderscoreESW_SW_EEEEENS4_13SM90_TMA_LOADENS4_14ComposedLayoutINS4_7SwizzleILi2ELi4ELi3EEENS4_18smem_ptr_flag_bitsILi8EEENSQ_INS5_IJSG_SH_EEENS5_IJSH_SB_EEEEEEEvNS4_8identityESZ_S18_vS19_EENS_8epilogue10collective6detail29Sm90TmaWarpSpecializedAdapterINS1C_15DefaultEpilogueIaSJ_SJ_NS1B_6thread17LinearCombinationIaLi1EiiLNS1G_9ScaleType4KindE0ELNS_15FloatRoundStyleE2EaEENS1_15EpilogueDefaultEEEEEvvEEEEvNT_6ParamsE,(.L_x_89 - _ZN7cutlass13device_kernelINS_4gemm6kernel13GemmUniversalIN4cute5tupleIJiiiiEEENS1_10collective13CollectiveMmaINS1_34MainloopSm90TmaGmmaWarpSpecializedILi9ENS5_IJNS4_1CILi1EEESB_SB_EEENS1_35KernelTmaWarpSpecializedCooperativeEEENS5_IJNSA_ILi384EEENSA_ILi8EEENSA_ILi64EEEEEEaNS5_IJlSB_lEEEaSJ_NS4_8TiledMMAINS4_8MMA_AtomIJNS4_4SM904GMMA25MMA_64x8x32_S32S8S8_SS_TNEEEENS4_6LayoutINS5_IJNSA_ILi2EEESB_SB_EEENS5_IJSB_NSA_ILi0EEEST_EEEEENS5_IJNS4_10UnderscoreESW_SW_EEEEENS4_13SM90_TMA_LOADENS4_14ComposedLayoutINS4_7SwizzleILi2ELi4ELi3EEENS4_18smem_ptr_flag_bitsILi8EEENSQ_INS5_IJSG_SH_EEENS5_IJSH_SB_EEEEEEEvNS4_8identityESZ_S18_vS19_EENS_8epilogue10collective6detail29Sm90TmaWarpSpecializedAdapterINS1C_15DefaultEpilogueIaSJ_SJ_NS1B_6thread17LinearCombinationIaLi1EiiLNS1G_9ScaleType4KindE0ELNS_15FloatRoundStyleE2EaEENS1_15EpilogueDefaultEEEEEvvEEEEvNT_6ParamsE)
        .other          _ZN7cutlass13device_kernelINS_4gemm6kernel13GemmUniversalIN4cute5tupleIJiiiiEEENS1_10collective13CollectiveMmaINS1_34MainloopSm90TmaGmmaWarpSpecializedILi9ENS5_IJNS4_1CILi1EEESB_SB_EEENS1_35KernelTmaWarpSpecializedCooperativeEEENS5_IJNSA_ILi384EEENSA_ILi8EEENSA_ILi64EEEEEEaNS5_IJlSB_lEEEaSJ_NS4_8TiledMMAINS4_8MMA_AtomIJNS4_4SM904GMMA25MMA_64x8x32_S32S8S8_SS_TNEEEENS4_6LayoutINS5_IJNSA_ILi2EEESB_SB_EEENS5_IJSB_NSA_ILi0EEEST_EEEEENS5_IJNS4_10UnderscoreESW_SW_EEEEENS4_13SM90_TMA_LOADENS4_14ComposedLayoutINS4_7SwizzleILi2ELi4ELi3EEENS4_18smem_ptr_flag_bitsILi8EEENSQ_INS5_IJSG_SH_EEENS5_IJSH_SB_EEEEEEEvNS4_8identityESZ_S18_vS19_EENS_8epilogue10collective6detail29Sm90TmaWarpSpecializedAdapterINS1C_15DefaultEpilogueIaSJ_SJ_NS1B_6thread17LinearCombinationIaLi1EiiLNS1G_9ScaleType4KindE0ELNS_15FloatRoundStyleE2EaEENS1_15EpilogueDefaultEEEEEvvEEEEvNT_6ParamsE,@"STO_CUDA_ENTRY STV_DEFAULT"
_ZN7cutlass13device_kernelINS_4gemm6kernel13GemmUniversalIN4cute5tupleIJiiiiEEENS1_10collective13CollectiveMmaINS1_34MainloopSm90TmaGmmaWarpSpecializedILi9ENS5_IJNS4_1CILi1EEESB_SB_EEENS1_35KernelTmaWarpSpecializedCooperativeEEENS5_IJNSA_ILi384EEENSA_ILi8EEENSA_ILi64EEEEEEaNS5_IJlSB_lEEEaSJ_NS4_8TiledMMAINS4_8MMA_AtomIJNS4_4SM904GMMA25MMA_64x8x32_S32S8S8_SS_TNEEEENS4_6LayoutINS5_IJNSA_ILi2EEESB_SB_EEENS5_IJSB_NSA_ILi0EEEST_EEEEENS5_IJNS4_10UnderscoreESW_SW_EEEEENS4_13SM90_TMA_LOADENS4_14ComposedLayoutINS4_7SwizzleILi2ELi4ELi3EEENS4_18smem_ptr_flag_bitsILi8EEENSQ_INS5_IJSG_SH_EEENS5_IJSH_SB_EEEEEEEvNS4_8identityESZ_S18_vS19_EENS_8epilogue10collective6detail29Sm90TmaWarpSpecializedAdapterINS1C_15DefaultEpilogueIaSJ_SJ_NS1B_6thread17LinearCombinationIaLi1EiiLNS1G_9ScaleType4KindE0ELNS_15FloatRoundStyleE2EaEENS1_15EpilogueDefaultEEEEEvvEEEEvNT_6ParamsE:
[----:B------:R-:W0:Y:S01]  /*0000*/  LDC R1, c[0x0][0x28] ;  /* 0x00000a00ff017b82 */ /* 0x000e220000000800 */
[----:B------:R-:W1:Y:S01]  /*0010*/  S2R R2, SR_TID.X ;  /* 0x0000000000027919 */ /* 0x000e620000002100 */
[----:B------:R-:W-:Y:S01]  /*0020*/  ELECT P0, URZ, PT ;  /* 0x00000000003f782f */ /* 0x000fe20003800000 */
[----:B------:R-:W-:Y:S01]  /*0030*/  BSSY B0, `(.L_x_0) ;  /* 0x000000f000007945 */ /* 0x000fe20003800000 */
[--C-:B-1----:R-:W-:Y:S02]  /*0040*/  SHF.R.U32.HI R0, RZ, 0x5, R2.reuse ;  /* 0x00000005ff007819 */ /* 0x102fe40000011602 */
[----:B------:R-:W-:-:S03]  /*0050*/  SHF.R.U32.HI R7, RZ, 0x7, R2 ;  /* 0x00000007ff077819 */ /* 0x000fc60000011602 */
[----:B------:R-:W1:Y:S04]  /*0060*/  SHFL.IDX PT, R3, R0, RZ, 0x1f ;  /* 0x00001fff00037589 */ /* 0x000e6800000e0000 */
[----:B------:R2:W3:Y:S01]  /*0070*/  SHFL.IDX PT, R10, R7, RZ, 0x1f ;  /* 0x00001fff070a7589 */ /* 0x0004e200000e0000 */
[----:B-1----:R-:W-:-:S13]  /*0080*/  ISETP.NE.OR P0, PT, R3, RZ, !P0 ;  /* 0x000000ff0300720c */ /* 0x002fda0004705670 */
[----:B0-23--:R-:W-:Y:S05]  /*0090*/  @P0 BRA `(.L_x_1) ;  /* 0x0000000000200947 */ /* 0x00dfea0003800000 */
[----:B------:R-:W-:Y:S02]  /*00a0*/  ULDC.64 UR4, c[0x0][0x198] ;  /* 0x0000660000047ab9 */ /* 0x000fe40000000a00 */
[----:B------:R-:W-:Y:S02]  /*00b0*/  UIADD3 UR6, UP0, UR4, 0xf0, URZ ;  /* 0x000000f004067890 */ /* 0x000fe4000ff1e03f */
[----:B------:R-:W-:Y:S02]  /*00c0*/  UIADD3 UR4, UP1, UR4, 0x1f0, URZ ;  /* 0x000001f004047890 */ /* 0x000fe4000ff3e03f */
[----:B------:R-:W-:Y:S02]  /*00d0*/  UIADD3.X UR7, URZ, UR5, URZ, UP0, !UPT ;  /* 0x000000053f077290 */ /* 0x000fe400087fe43f */
[----:B------:R-:W-:-:S07]  /*00e0*/  UIADD3.X UR5, URZ, UR5, URZ, UP1, !UPT ;  /* 0x000000053f057290 */ /* 0x000fce0008ffe43f */
[----:B------:R0:W-:Y:S02]  /*00f0*/  UTMACCTL.PF [UR6] ;  /* 0x00000000060079b9 */ /* 0x0001e40008040000 */
[----:B------:R0:W-:Y:S02]  /*0100*/  UTMACCTL.PF [UR4] ;  /* 0x00000000040079b9 */ /* 0x0001e40008040000 */
[----:B0-----:R-:W-:Y:S01]  /*0110*/  NOP ;  /* 0x0000000000007918 */ /* 0x001fe20000000000 */
.L_x_1:
[----:B------:R-:W-:Y:S05]  /*0120*/  BSYNC B0 ;  /* 0x0000000000007941 */ /* 0x000fea0003800000 */
.L_x_0:
[----:B------:R-:W0:Y:S02]  /*0130*/  SHFL.IDX PT, R4, R0, RZ, 0x1f ;  /* 0x00001fff00047589 */ /* 0x000e2400000e0000 */
[----:B0-----:R-:W-:-:S13]  /*0140*/  ISETP.NE.AND P0, PT, R4, RZ, PT ;  /* 0x000000ff0400720c */ /* 0x001fda0003f05270 */
[----:B------:R-:W-:Y:S05]  /*0150*/  @P0 BRA `(.L_x_2) ;  /* 0x00000000008c0947 */ /* 0x000fea0003800000 */
[----:B------:R-:W-:Y:S01]  /*0160*/  ELECT P0, URZ, PT ;  /* 0x00000000003f782f */ /* 0x000fe20003800000 */
[----:B------:R-:W-:-:S12]  /*0170*/  BSSY B0, `(.L_x_2) ;  /* 0x0000021000007945 */ /* 0x000fd80003800000 */
[----:B------:R-:W-:Y:S05]  /*0180*/  @!P0 BRA `(.L_x_3) ;  /* 0x00000000007c8947 */ /* 0x000fea0003800000 */
[----:B------:R-:W0:Y:S01]  /*0190*/  S2UR UR8, SR_CgaCtaId ;  /* 0x00000000000879c3 */ /* 0x000e220000008800 */
[----:B------:R-:W-:Y:S01]  /*01a0*/  UMOV UR4, 0x400 ;  /* 0x0000040000047882 */ /* 0x000fe20000000000 */
[----:B------:R-:W-:Y:S01]  /*01b0*/  UMOV UR5, 0x1 ;  /* 0x0000000100057882 */ /* 0x000fe20000000000 */
[----:B------:R-:W-:Y:S02]  /*01c0*/  UMOV UR6, 0x100 ;  /* 0x0000010000067882 */ /* 0x000fe40000000000 */
[----:B------:R-:W-:-:S04]  /*01d0*/  UIADD3 UR6, -UR6, 0x100000, URZ ;  /* 0x0010000006067890 */ /* 0x000fc8000fffe13f */
[----:B------:R-:W-:Y:S02]  /*01e0*/  USHF.L.U32 UR7, UR6, 0xb, URZ ;  /* 0x0000000b06077899 */ /* 0x000fe4000800063f */
[----:B------:R-:W-:Y:S02]  /*01f0*/  USHF.L.U32 UR6, UR6, 0x1, URZ ;  /* 0x0000000106067899 */ /* 0x000fe4000800063f */
[----:B0-----:R-:W-:Y:S02]  /*0200*/  ULEA UR8, UR8, UR4, 0x18 ;  /* 0x0000000408087291 */ /* 0x001fe4000f8ec03f */
[----:B------:R-:W-:-:S04]  /*0210*/  UIADD3 UR4, -UR5, 0x100000, URZ ;  /* 0x0010000005047890 */ /* 0x000fc8000fffe13f */
[----:B------:R-:W-:Y:S02]  /*0220*/  USHF.L.U32 UR5, UR4, 0xb, URZ ;  /* 0x0000000b04057899 */ /* 0x000fe4000800063f */
[----:B------:R-:W-:Y:S01]  /*0230*/  USHF.L.U32 UR4, UR4, 0x1, URZ ;  /* 0x0000000104047899 */ /* 0x000fe2000800063f */
[----:B------:R-:W0:Y:S11]  /*0240*/  FENCE.VIEW.ASYNC.S ;  /* 0x00000000000073c6 */ /* 0x000e360000000000 */
[----:B0-----:R0:W1:Y:S01]  /*0250*/  SYNCS.EXCH.64 URZ, [UR8], UR4 ;  /* 0x00000004083f75b2 */ /* 0x0010620008000100 */
[----:B------:R0:W2:Y:S01]  /*0260*/  SYNCS.EXCH.64 URZ, [UR8+0x48], UR6 ;  /* 0x00004806083f75b2 */ /* 0x0000a20008000100 */
[----:B------:R0:W3:Y:S01]  /*0270*/  SYNCS.EXCH.64 URZ, [UR8+0x8], UR4 ;  /* 0x00000804083f75b2 */ /* 0x0000e20008000100 */
[----:B------:R0:W4:Y:S01]  /*0280*/  SYNCS.EXCH.64 URZ, [UR8+0x50], UR6 ;  /* 0x00005006083f75b2 */ /* 0x0001220008000100 */
[----:B------:R0:W0:Y:S01]  /*0290*/  SYNCS.EXCH.64 URZ, [UR8+0x10], UR4 ;  /* 0x00001004083f75b2 */ /* 0x0000220008000100 */
        /* <DEDUP_REMOVED lines=13> */
[----:B------:R-:W-:Y:S01]  /*0370*/  NOP ;  /* 0x0000000000007918 */ /* 0x000fe20000000000 */
.L_x_3:
[----:B0-----:R-:W-:Y:S05]  /*0380*/  BSYNC B0 ;  /* 0x0000000000007941 */ /* 0x001fea0003800000 */
.L_x_2:
[----:B------:R-:W0:Y:S01]  /*0390*/  SHFL.IDX PT, R0, R0, RZ, 0x1f ;  /* 0x00001fff00007589 */ /* 0x000e2200000e0000 */
[----:B------:R-:W-:Y:S01]  /*03a0*/  ELECT P0, URZ, PT ;  /* 0x00000000003f782f */ /* 0x000fe20003800000 */
[----:B------:R-:W5:Y:S01]  /*03b0*/  LDC R19, c[0x0][0x65c] ;  /* 0x00019700ff137b82 */ /* 0x000f620000000800 */
[----:B------:R-:W-:Y:S01]  /*03c0*/  UMOV UR4, 0x20 ;  /* 0x0000002000047882 */ /* 0x000fe20000000000 */
[----:B------:R-:W1:Y:S01]  /*03d0*/  S2R R6, SR_CTAID.Y ;  /* 0x0000000000067919 */ /* 0x000e620000002600 */
[----:B------:R-:W-:Y:S01]  /*03e0*/  NOP ;  /* 0x0000000000007918 */ /* 0x000fe20000000000 */
[----:B------:R-:W-:Y:S01]  /*03f0*/  ISETP.NE.AND P2, PT, R10, RZ, PT ;  /* 0x000000ff0a00720c */ /* 0x000fe20003f45270 */
[----:B------:R-:W-:Y:S01]  /*0400*/  NOP ;  /* 0x0000000000007918 */ /* 0x000fe20000000000 */
[----:B------:R-:W2:Y:S01]  /*0410*/  S2R R4, SR_CTAID.X ;  /* 0x0000000000047919 */ /* 0x000ea20000002500 */
[----:B------:R-:W-:Y:S01]  /*0420*/  IMAD.MOV.U32 R5, RZ, RZ, RZ ;  /* 0x000000ffff057224 */ /* 0x000fe200078e00ff */
[----:B0-----:R-:W-:-:S02]  /*0430*/  ISETP.NE.OR P0, PT, R0, RZ, !P0 ;  /* 0x000000ff0000720c */ /* 0x001fc40004705670 */
[----:B-----5:R-:W-:-:S04]  /*0440*/  ISETP.NE.AND P3, PT, R19, 0x1, PT ;  /* 0x000000011300780c */ /* 0x020fc80003f65270 */
[----:B------:R-:W-:Y:S02]  /*0450*/  P2R R0, PR, RZ, 0x8 ;  /* 0x00000008ff007803 */ /* 0x000fe40000000000 */
[----:B------:R-:W-:-:S04]  /*0460*/  SHF.R.S32.HI R0, RZ, 0x1f, R3 ;  /* 0x0000001fff007819 */ /* 0x000fc80000011403 */
[----:B------:R-:W-:Y:S01]  /*0470*/  LEA.HI R0, R0, R3, RZ, 0x2 ;  /* 0x0000000300007211 */ /* 0x000fe200078f10ff */
[----:B------:R-:W-:Y:S01]  /*0480*/  VOTEU.ALL UP0, P0 ;  /* 0x00000000003f7886 */ /* 0x000fe20000000000 */
[----:B------:R-:W-:Y:S01]  /*0490*/  VOTEU.ALL UP1, P0 ;  /* 0x00000000003f7886 */ /* 0x000fe20000020000 */
[----:B------:R-:W2:Y:S01]  /*04a0*/  @P3 LDC R17, c[0x0][0x10] ;  /* 0x00000400ff113b82 */ /* 0x000ea20000000800 */
[----:B------:R-:W-:Y:S01]  /*04b0*/  LOP3.LUT R0, R0, 0xfffffffc, RZ, 0xc0, !PT ;  /* 0xfffffffc00007812 */ /* 0x000fe200078ec0ff */
[----:B-1----:R-:W-:Y:S01]  /*04c0*/  @P3 IMAD.MOV.U32 R8, RZ, RZ, R6 ;  /* 0x000000ffff083224 */ /* 0x002fe200078e0006 */
[----:B------:R-:W-:Y:S01]  /*04d0*/  @!UP0 UMOV UR6, 0x400 ;  /* 0x0000040000068882 */ /* 0x000fe20000000000 */
[----:B------:R-:W-:-:S04]  /*04e0*/  @!UP0 UIADD3 UR4, -UR4, 0x100000, URZ ;  /* 0x0010000004048890 */ /* 0x000fc8000fffe13f */
[----:B------:R-:W-:Y:S02]  /*04f0*/  @!UP0 USHF.L.U32 UR5, UR4, 0xb, URZ ;  /* 0x0000000b04058899 */ /* 0x000fe4000800063f */
[----:B------:R-:W-:Y:S01]  /*0500*/  @!UP0 USHF.L.U32 UR4, UR4, 0x1, URZ ;  /* 0x0000000104048899 */ /* 0x000fe2000800063f */
[----:B------:R-:W-:Y:S02]  /*0510*/  @P3 IMAD.MOV.U32 R9, RZ, RZ, RZ ;  /* 0x000000ffff093224 */ /* 0x000fe400078e00ff */
[----:B------:R-:W-:Y:S01]  /*0520*/  IMAD.IADD R0, R3, 0x1, -R0 ;  /* 0x0000000103007824 */ /* 0x000fe200078e0a00 */
[----:B------:R-:W0:Y:S01]  /*0530*/  @!UP0 S2UR UR7, SR_CgaCtaId ;  /* 0x00000000000789c3 */ /* 0x000e220000008800 */
[----:B------:R-:W-:-:S03]  /*0540*/  @P3 IMAD.MOV.U32 R3, RZ, RZ, RZ ;  /* 0x000000ffff033224 */ /* 0x000fc600078e00ff */
[----:B------:R-:W-:-:S04]  /*0550*/  ISETP.NE.AND P1, PT, R0, 0x3, PT ;  /* 0x000000030000780c */ /* 0x000fc80003f25270 */
[----:B------:R-:W1:Y:S01]  /*0560*/  @!P3 LDC R11, c[0x0][0xc] ;  /* 0x00000300ff0bbb82 */ /* 0x000e620000000800 */
[----:B--2---:R-:W-:-:S04]  /*0570*/  @P3 IMAD.WIDE.U32 R16, R4, R17, R8 ;  /* 0x0000001104103225 */ /* 0x004fc800078e0008 */
[----:B------:R-:W-:Y:S01]  /*0580*/  @P3 IMAD.IADD R17, R17, 0x1, R3 ;  /* 0x0000000111113824 */ /* 0x000fe200078e0203 */
[----:B------:R-:W-:Y:S01]  /*0590*/  LOP3.LUT R3, R2, 0x7f, RZ, 0xc0, !PT ;  /* 0x0000007f02037812 */ /* 0x000fe200078ec0ff */
[----:B0-----:R-:W-:Y:S01]  /*05a0*/  @!UP0 ULEA UR8, UR7, UR6, 0x18 ;  /* 0x0000000607088291 */ /* 0x001fe2000f8ec03f */
[----:B------:R-:W-:Y:S02]  /*05b0*/  VOTEU.ALL UP0, P0 ;  /* 0x00000000003f7886 */ /* 0x000fe40000000000 */
[----:B------:R-:W-:Y:S01]  /*05c0*/  ULDC UR6, c[0x0][0xc] ;  /* 0x0000030000067ab9 */ /* 0x000fe20000000800 */
[----:B------:R-:W-:Y:S01]  /*05d0*/  ISETP.EQ.OR P0, PT, R0, RZ, !P1 ;  /* 0x000000ff0000720c */ /* 0x000fe20004f02670 */
[----:B------:R-:W-:-:S03]  /*05e0*/  ULDC UR7, c[0x0][0x10] ;  /* 0x0000040000077ab9 */ /* 0x000fc60000000800 */
[C---:B------:R-:W-:Y:S01]  /*05f0*/  ISETP.EQ.AND P0, PT, R10.reuse, RZ, P0 ;  /* 0x000000ff0a00720c */ /* 0x040fe20000702270 */
[----:B------:R-:W-:Y:S02]  /*0600*/  VIADD R10, R10, 0xffffffff ;  /* 0xffffffff0a0a7836 */ /* 0x000fe40000000000 */
[----:B-1----:R-:W-:Y:S01]  /*0610*/  @!P3 IMAD.WIDE.U32 R8, R11, R6, R4 ;  /* 0x000000060b08b225 */ /* 0x002fe200078e0004 */
[----:B------:R-:W0:Y:S02]  /*0620*/  FENCE.VIEW.ASYNC.S ;  /* 0x00000000000073c6 */ /* 0x000e240000000000 */
[----:B0-----:R-:W3:Y:S01]  /*0630*/  @!UP0 SYNCS.EXCH.64 URZ, [UR8+0xa0], UR4 ;  /* 0x0000a004083f85b2 */ /* 0x001ee20008000100 */
[----:B------:R-:W-:Y:S02]  /*0640*/  SEL R18, RZ, 0x1, !P0 ;  /* 0x00000001ff127807 */ /* 0x000fe40004000000 */
[----:B------:R-:W-:Y:S01]  /*0650*/  ISETP.GE.U32.AND P1, PT, R10, 0x2, PT ;  /* 0x000000020a00780c */ /* 0x000fe20003f26070 */
[----:B------:R-:W-:-:S02]  /*0660*/  @!P3 IMAD.MOV.U32 R16, RZ, RZ, R8 ;  /* 0x000000ffff10b224 */ /* 0x000fc400078e0008 */
[----:B------:R-:W-:Y:S01]  /*0670*/  @!P3 IMAD.MOV.U32 R17, RZ, RZ, R9 ;  /* 0x000000ffff11b224 */ /* 0x000fe200078e0009 */
[----:B------:R-:W-:Y:S01]  /*0680*/  SEL R18, R18, 0x2, P1 ;  /* 0x0000000212127807 */ /* 0x000fe20000800000 */
[----:B------:R0:W3:Y:S01]  /*0690*/  @!UP1 SYNCS.EXCH.64 URZ, [UR8+0xa8], UR4 ;  /* 0x0000a804083f95b2 */ /* 0x0000e20008000100 */
[----:B------:R-:W-:Y:S01]  /*06a0*/  NOP ;  /* 0x0000000000007918 */ /* 0x000fe20000000000 */
[----:B0-----:R-:W-:-:S03]  /*06b0*/  UIMAD.WIDE.U32 UR4, UR6, UR7, URZ ;  /* 0x00000007060472a5 */ /* 0x001fc6000f8e003f */
[----:B------:R-:W-:Y:S02]  /*06c0*/  ULDC UR6, c[0x0][0x14] ;  /* 0x0000050000067ab9 */ /* 0x000fe40000000800 */
[----:B------:R-:W-:Y:S02]  /*06d0*/  UIMAD.WIDE.U32 UR36, UR4, UR6, URZ ;  /* 0x00000006042472a5 */ /* 0x000fe4000f8e003f */
[----:B------:R-:W-:-:S04]  /*06e0*/  UIMAD UR42, UR5, UR6, URZ ;  /* 0x00000006052a72a4 */ /* 0x000fc8000f8e023f */
[----:B------:R-:W-:Y:S01]  /*06f0*/  UIADD3 UR42, UR37, UR42, URZ ;  /* 0x0000002a252a7290 */ /* 0x000fe2000fffe03f */
[----:B---34-:R-:W-:Y:S06]  /*0700*/  BAR.SYNC.DEFER_BLOCKING 0x0 ;  /* 0x0000000000007b1d */ /* 0x018fec0000010000 */
[----:B------:R-:W-:Y:S05]  /*0710*/  @!P2 BRA `(.L_x_4) ;  /* 0x0000002c00bca947 */ /* 0x000fea0003800000 */
[----:B------:R-:W-:-:S13]  /*0720*/  ISETP.GT.U32.AND P0, PT, R10, 0x1, PT ;  /* 0x000000010a00780c */ /* 0x000fda0003f04070 */
[----:B------:R-:W-:Y:S05]  /*0730*/  @P0 EXIT ;  /* 0x000000000000094d */ /* 0x000fea0003800000 */
[----:B------:R-:W-:Y:S01]  /*0740*/  ULDC.64 UR4, c[0x0][0x650] ;  /* 0x0001940000047ab9 */ /* 0x000fe20000000a00 */
[----:B------:R-:W-:Y:S01]  /*0750*/  PRMT R0, RZ, 0x7610, R0 ;  /* 0x00007610ff007816 */ /* 0x000fe20000000000 */
[----:B------:R-:W-:Y:S01]  /*0760*/  IMAD.MOV.U32 R45, RZ, RZ, -0x1 ;  /* 0xffffffffff2d7424 */ /* 0x000fe200078e00ff */
[----:B------:R-:W-:Y:S01]  /*0770*/  ISETP.GE.U32.AND P0, PT, R16, UR4, PT ;  /* 0x0000000410007c0c */ /* 0x000fe2000bf06070 */
[----:B------:R-:W-:Y:S02]  /*0780*/  IMAD.MOV.U32 R47, RZ, RZ, -0x1 ;  /* 0xffffffffff2f7424 */ /* 0x000fe400078e00ff */
[----:B------:R-:W-:Y:S01]  /*0790*/  IMAD.MOV.U32 R49, RZ, RZ, -0x1 ;  /* 0xffffffffff317424 */ /* 0x000fe200078e00ff */
[----:B------:R-:W-:-:S13]  /*07a0*/  ISETP.GE.U32.AND.EX P0, PT, R17, UR5, PT, P0 ;  /* 0x0000000511007c0c */ /* 0x000fda000bf06100 */
[----:B------:R-:W-:Y:S05]  /*07b0*/  @P0 BRA `(.L_x_5) ;  /* 0x0000000400540947 */ /* 0x000fea0003800000 */
[----:B------:R-:W0:Y:S01]  /*07c0*/  LDC.64 R20, c[0x0][0x628] ;  /* 0x00018a00ff147b82 */ /* 0x000e220000000a00 */
[----:B------:R-:W-:Y:S02]  /*07d0*/  IMAD.MOV.U32 R8, RZ, RZ, R16 ;  /* 0x000000ffff087224 */ /* 0x000fe400078e0010 */
[----:B------:R-:W-:-:S05]  /*07e0*/  IMAD.MOV.U32 R9, RZ, RZ, R17 ;  /* 0x000000ffff097224 */ /* 0x000fca00078e0011 */
[----:B------:R-:W1:Y:S08]  /*07f0*/  LDC R0, c[0x0][0x630] ;  /* 0x00018c00ff007b82 */ /* 0x000e700000000800 */
[----:B------:R-:W2:Y:S01]  /*0800*/  LDC.64 R22, c[0x0][0x620] ;  /* 0x00018800ff167b82 */ /* 0x000ea20000000a00 */
[----:B0-----:R-:W-:-:S04]  /*0810*/  ISETP.NE.U32.AND P0, PT, R20, RZ, PT ;  /* 0x000000ff1400720c */ /* 0x001fc80003f05070 */
[----:B------:R-:W-:-:S13]  /*0820*/  ISETP.NE.AND.EX P0, PT, R21, RZ, PT, P0 ;  /* 0x000000ff1500720c */ /* 0x000fda0003f05300 */
[----:B-12---:R-:W-:Y:S05]  /*0830*/  @!P0 BRA `(.L_x_6) ;  /* 0x0000000000288947 */ /* 0x006fea0003800000 */
[----:B------:R-:W0:Y:S02]  /*0840*/  LDC R13, c[0x0][0x634] ;  /* 0x00018d00ff0d7b82 */ /* 0x000e240000000800 */
[----:B0-----:R-:W-:-:S05]  /*0850*/  IADD3 R13, P0, R16, R13, RZ ;  /* 0x0000000d100d7210 */ /* 0x001fca0007f1e0ff */
[----:B------:R-:W-:-:S04]  /*0860*/  IMAD.X R15, RZ, RZ, R17, P0 ;  /* 0x000000ffff0f7224 */ /* 0x000fc800000e0611 */
[----:B------:R-:W-:-:S04]  /*0870*/  IMAD.WIDE.U32 R8, R15, R20, RZ ;  /* 0x000000140f087225 */ /* 0x000fc800078e00ff */
[----:B------:R-:W-:-:S04]  /*0880*/  IMAD.WIDE.U32 R10, P0, R13, R21, R8 ;  /* 0x000000150d0a7225 */ /* 0x000fc80007800008 */
[----:B------:R-:W-:-:S04]  /*0890*/  IMAD.WIDE.U32 R8, R13, R20, RZ ;  /* 0x000000140d087225 */ /* 0x000fc800078e00ff */
[----:B------:R-:W-:Y:S01]  /*08a0*/  IMAD.X R13, RZ, RZ, RZ, P0 ;  /* 0x000000ffff0d7224 */ /* 0x000fe200000e06ff */
[----:B------:R-:W-:Y:S01]  /*08b0*/  IADD3 RZ, P0, R9, R10, RZ ;  /* 0x0000000a09ff7210 */ /* 0x000fe20007f1e0ff */
[----:B------:R-:W-:-:S04]  /*08c0*/  IMAD.MOV.U32 R12, RZ, RZ, R11 ;  /* 0x000000ffff0c7224 */ /* 0x000fc800078e000b */
[----:B------:R-:W-:-:S08]  /*08d0*/  IMAD.WIDE.U32.X R8, R15, R21, R12, P0 ;  /* 0x000000150f087225 */ /* 0x000fd000000e040c */
.L_x_6:
[-CC-:B------:R-:W-:Y:S01]  /*08e0*/  SHF.R.U64 R49, R8, R0.reuse, R9.reuse ;  /* 0x0000000008317219 */ /* 0x180fe20000001209 */
[----:B------:R-:W0:Y:S01]  /*08f0*/  LDC R12, c[0x0][0x618] ;  /* 0x00018600ff0c7b82 */ /* 0x000e220000000800 */
[----:B------:R-:W-:Y:S01]  /*0900*/  SHF.R.U32.HI R5, RZ, R0, R9 ;  /* 0x00000000ff057219 */ /* 0x000fe20000011609 */
[----:B------:R-:W-:Y:S01]  /*0910*/  ULDC UR4, c[0x0][0x150] ;  /* 0x0000540000047ab9 */ /* 0x000fe20000000800 */
[----:B------:R-:W-:Y:S02]  /*0920*/  IADD3 R11, P0, RZ, -R49, RZ ;  /* 0x80000031ff0b7210 */ /* 0x000fe40007f1e0ff */
[----:B------:R-:W-:-:S03]  /*0930*/  I2FP.F32.U32 R0, R4 ;  /* 0x0000000400007245 */ /* 0x000fc60000201000 */
[----:B------:R-:W1:Y:S01]  /*0940*/  LDC.64 R24, c[0x0][0x640] ;  /* 0x00019000ff187b82 */ /* 0x000e620000000a00 */
[----:B------:R-:W-:Y:S02]  /*0950*/  IMAD.X R13, RZ, RZ, ~R5, P0 ;  /* 0x000000ffff0d7224 */ /* 0x000fe400000e0e05 */
[----:B------:R-:W-:Y:S01]  /*0960*/  FMUL R0, R0, UR4 ;  /* 0x0000000400007c20 */ /* 0x000fe20008400000 */
[----:B------:R-:W-:Y:S01]  /*0970*/  IMAD.WIDE.U32 R8, R11, R22, R16 ;  /* 0x000000160b087225 */ /* 0x000fe200078e0010 */
[----:B------:R-:W-:-:S03]  /*0980*/  ULDC UR4, c[0x0][0x154] ;  /* 0x0000550000047ab9 */ /* 0x000fc60000000800 */
[----:B------:R-:W-:Y:S01]  /*0990*/  IMAD R10, R13, R22, RZ ;  /* 0x000000160d0a7224 */ /* 0x000fe200078e02ff */
[----:B------:R-:W2:Y:S01]  /*09a0*/  LDC R5, c[0x0][0x144] ;  /* 0x00005100ff057b82 */ /* 0x000ea20000000800 */
[----:B------:R-:W3:Y:S02]  /*09b0*/  F2I.U32.TRUNC.NTZ R0, R0 ;  /* 0x0000000000007305 */ /* 0x000ee4000020f000 */
[----:B------:R-:W-:-:S04]  /*09c0*/  IMAD R11, R11, R23, R10 ;  /* 0x000000170b0b7224 */ /* 0x000fc800078e020a */
[----:B------:R-:W-:Y:S01]  /*09d0*/  IMAD.IADD R9, R9, 0x1, R11 ;  /* 0x0000000109097824 */ /* 0x000fe200078e020b */
[----:B------:R-:W4:Y:S01]  /*09e0*/  LDC R14, c[0x0][0x608] ;  /* 0x00018200ff0e7b82 */ /* 0x000f220000000800 */
[----:B------:R-:W-:-:S03]  /*09f0*/  IMAD.MOV.U32 R11, RZ, RZ, -0x1 ;  /* 0xffffffffff0b7424 */ /* 0x000fc600078e00ff */
[--C-:B0-----:R-:W-:Y:S02]  /*0a00*/  SHF.R.U64 R20, R8, R12, R9.reuse ;  /* 0x0000000c08147219 */ /* 0x101fe40000001209 */
[----:B------:R-:W-:Y:S02]  /*0a10*/  I2FP.F32.U32 R8, R6 ;  /* 0x0000000600087245 */ /* 0x000fe40000201000 */
[----:B------:R-:W0:Y:S01]  /*0a20*/  LDC R22, c[0x0][0x658] ;  /* 0x00019600ff167b82 */ /* 0x000e220000000800 */
[----:B-1----:R-:W-:Y:S01]  /*0a30*/  ISETP.NE.U32.AND P0, PT, R24, RZ, PT ;  /* 0x000000ff1800720c */ /* 0x002fe20003f05070 */
[----:B---3--:R-:W-:Y:S01]  /*0a40*/  IMAD.MOV R10, RZ, RZ, -R0 ;  /* 0x000000ffff0a7224 */ /* 0x008fe200078e0a00 */
[----:B------:R-:W-:Y:S01]  /*0a50*/  SHF.R.U32.HI R9, RZ, R12, R9 ;  /* 0x0000000cff097219 */ /* 0x000fe20000011609 */
[----:B------:R-:W-:Y:S01]  /*0a60*/  FMUL R8, R8, UR4 ;  /* 0x0000000408087c20 */ /* 0x000fe20008400000 */
[----:B------:R-:W-:-:S03]  /*0a70*/  ISETP.NE.AND.EX P0, PT, R25, RZ, PT, P0 ;  /* 0x000000ff1900720c */ /* 0x000fc60003f05300 */
[----:B------:R-:W1:Y:S01]  /*0a80*/  LDC R15, c[0x0][0x148] ;  /* 0x00005200ff0f7b82 */ /* 0x000e620000000800 */
[----:B--2---:R-:W-:-:S07]  /*0a90*/  IMAD R0, R5, R10, R4 ;  /* 0x0000000a05007224 */ /* 0x004fce00078e0204 */
[----:B------:R-:W2:Y:S01]  /*0aa0*/  LDC R23, c[0x0][0x600] ;  /* 0x00018000ff177b82 */ /* 0x000ea20000000800 */
[-CC-:B----4-:R-:W-:Y:S02]  /*0ab0*/  SHF.R.U64 R28, R20, R14.reuse, R9.reuse ;  /* 0x0000000e141c7219 */ /* 0x190fe40000001209 */
[----:B------:R-:W-:Y:S01]  /*0ac0*/  SHF.R.U32.HI R5, RZ, R14, R9 ;  /* 0x0000000eff057219 */ /* 0x000fe20000011609 */
[----:B------:R-:W-:Y:S01]  /*0ad0*/  IMAD.MOV.U32 R9, RZ, RZ, 0x1 ;  /* 0x00000001ff097424 */ /* 0x000fe200078e00ff */
[----:B------:R3:W4:Y:S03]  /*0ae0*/  F2I.U32.TRUNC.NTZ R14, R8 ;  /* 0x00000008000e7305 */ /* 0x000726000020f000 */
[----:B------:R-:W1:Y:S01]  /*0af0*/  LDC R26, c[0x0][0x648] ;  /* 0x00019200ff1a7b82 */ /* 0x000e620000000800 */
[-C--:B0-----:R-:W-:Y:S02]  /*0b00*/  SHF.L.U32 R4, R11, R22.reuse, RZ ;  /* 0x000000160b047219 */ /* 0x081fe400000006ff */
[----:B------:R-:W-:-:S02]  /*0b10*/  SHF.R.U64 R30, R28, R22, R5 ;  /* 0x000000161c1e7219 */ /* 0x000fc40000001205 */
[----:B------:R-:W-:Y:S02]  /*0b20*/  LOP3.LUT R13, RZ, R4, RZ, 0x33, !PT ;  /* 0x00000004ff0d7212 */ /* 0x000fe400078e33ff */
[-C--:B------:R-:W-:Y:S01]  /*0b30*/  SHF.R.U32.HI R5, RZ, R22.reuse, R5 ;  /* 0x00000016ff057219 */ /* 0x080fe20000011605 */
[----:B------:R-:W0:Y:S01]  /*0b40*/  LDC R27, c[0x0][0x638] ;  /* 0x00018e00ff1b7b82 */ /* 0x000e220000000800 */
[----:B------:R-:W-:Y:S01]  /*0b50*/  SHF.L.U32 R12, R9, R22, RZ ;  /* 0x00000016090c7219 */ /* 0x000fe200000006ff */
[----:B------:R-:W-:-:S06]  /*0b60*/  IMAD.MOV.U32 R4, RZ, RZ, R30 ;  /* 0x000000ffff047224 */ /* 0x000fcc00078e001e */
[----:B------:R-:W0:Y:S01]  /*0b70*/  LDC R45, c[0x0][0x610] ;  /* 0x00018400ff2d7b82 */ /* 0x000e220000000800 */
[----:B---34-:R-:W-:Y:S05]  /*0b80*/  @!P0 BRA `(.L_x_7) ;  /* 0x0000000000288947 */ /* 0x018fea0003800000 */
[----:B------:R-:W3:Y:S02]  /*0b90*/  LDC R11, c[0x0][0x64c] ;  /* 0x00019300ff0b7b82 */ /* 0x000ee40000000800 */
[----:B---3--:R-:W-:-:S05]  /*0ba0*/  IADD3 R11, P0, R30, R11, RZ ;  /* 0x0000000b1e0b7210 */ /* 0x008fca0007f1e0ff */
        /* <DEDUP_REMOVED lines=8> */
.L_x_7:
[----:B-1----:R-:W-:Y:S01]  /*0c30*/  SHF.R.U64 R4, R4, R26, R5 ;  /* 0x0000001a04047219 */ /* 0x002fe20000001205 */
[----:B--2---:R-:W-:Y:S01]  /*0c40*/  VIADD R5, R23, 0xffffffff ;  /* 0xffffffff17057836 */ /* 0x004fe20000000000 */
[----:B------:R-:W-:Y:S01]  /*0c50*/  LOP3.LUT R13, R28, R13, RZ, 0xc0, !PT ;  /* 0x0000000d1c0d7212 */ /* 0x000fe200078ec0ff */
[----:B------:R-:W-:Y:S02]  /*0c60*/  IMAD.MOV R14, RZ, RZ, -R14 ;  /* 0x000000ffff0e7224 */ /* 0x000fe400078e0a0e */
[----:B------:R-:W-:Y:S01]  /*0c70*/  IMAD.MOV R8, RZ, RZ, -R4 ;  /* 0x000000ffff087224 */ /* 0x000fe200078e0a04 */
[----:B------:R-:W-:Y:S01]  /*0c80*/  LOP3.LUT R5, R20, R5, RZ, 0xc0, !PT ;  /* 0x0000000514057212 */ /* 0x000fe200078ec0ff */
[----:B------:R-:W-:Y:S02]  /*0c90*/  IMAD R13, R12, R4, R13 ;  /* 0x000000040c0d7224 */ /* 0x000fe400078e020d */
[----:B------:R-:W-:Y:S02]  /*0ca0*/  @P3 IMAD R0, R15, R14, R6 ;  /* 0x0000000e0f003224 */ /* 0x000fe400078e0206 */
[----:B0-----:R-:W-:-:S02]  /*0cb0*/  IMAD R4, R8, R27, R30 ;  /* 0x0000001b08047224 */ /* 0x001fc400078e021e */
[----:B------:R-:W-:Y:S02]  /*0cc0*/  IMAD R45, R13, R45, R0 ;  /* 0x0000002d0d2d7224 */ /* 0x000fe400078e0200 */
[----:B------:R-:W-:Y:S02]  /*0cd0*/  IMAD R4, R4, R23, R5 ;  /* 0x0000001704047224 */ /* 0x000fe400078e0205 */
[----:B------:R-:W-:-:S03]  /*0ce0*/  IMAD.MOV.U32 R0, RZ, RZ, 0x1 ;  /* 0x00000001ff007424 */ /* 0x000fc600078e00ff */
[----:B------:R-:W-:Y:S02]  /*0cf0*/  SEL R47, R4, R45, !P3 ;  /* 0x0000002d042f7207 */ /* 0x000fe40005800000 */
[----:B------:R-:W-:-:S07]  /*0d00*/  SEL R45, R45, R4, !P3 ;  /* 0x000000042d2d7207 */ /* 0x000fce0005800000 */
.L_x_5:
[----:B------:R-:W-:-:S08]  /*0d10*/  NOP ;  /* 0x0000000000007918 */ /* 0x000fd00000000000 */
[----:B------:R-:W0:Y:S02]  /*0d20*/  USETMAXREG.TRY_ALLOC.CTAPOOL UP0, 0xe8 ;  /* 0x000000e8000079c8 */ /* 0x000e240008000600 */
[----:B0-----:R-:W-:-:S13]  /*0d30*/  PLOP3.LUT P0, PT, PT, PT, UP0, 0x80, 0x0 ;  /* 0x000000000000781c */ /* 0x001fda0003f0f008 */
[----:B------:R-:W-:Y:S05]  /*0d40*/  @!P0 BRA `(.L_x_5) ;  /* 0xfffffffc00f08947 */ /* 0x000fea000383ffff */
[----:B------:R-:W-:Y:S01]  /*0d50*/  ULDC.64 UR4, c[0x0][0x598] ;  /* 0x0001660000047ab9 */ /* 0x000fe20000000a00 */
[----:B------:R-:W-:Y:S01]  /*0d60*/  ULDC.64 UR38, c[0x0][0x208] ;  /* 0x0000820000267ab9 */ /* 0x000fe20000000a00 */
[----:B------:R-:W-:-:S04]  /*0d70*/  ISETP.NE.U32.AND P0, PT, RZ, UR4, PT ;  /* 0x00000004ff007c0c */ /* 0x000fc8000bf05070 */
[----:B------:R-:W-:-:S13]  /*0d80*/  ISETP.NE.AND.EX P0, PT, RZ, UR5, PT, P0 ;  /* 0x00000005ff007c0c */ /* 0x000fda000bf05300 */
[----:B------:R-:W-:Y:S05]  /*0d90*/  @!P0 BRA `(.L_x_8) ;  /* 0x00000000001c8947 */ /* 0x000fea0003800000 */
[----:B------:R-:W0:Y:S02]  /*0da0*/  LDC.64 R4, c[0x0][0x598] ;  /* 0x00016600ff047b82 */ /* 0x000e240000000a00 */
[----:B0-----:R-:W2:Y:S02]  /*0db0*/  LDG.E.64 R4, desc[UR38][R4.64] ;  /* 0x0000002604047981 */ /* 0x001ea4000c1e1b00 */
[----:B--2---:R-:W-:-:S04]  /*0dc0*/  ISETP.NE.U32.AND P0, PT, R4, RZ, PT ;  /* 0x000000ff0400720c */ /* 0x004fc80003f05070 */
[----:B------:R-:W-:-:S13]  /*0dd0*/  ISETP.NE.AND.EX P0, PT, R5, RZ, PT, P0 ;  /* 0x000000ff0500720c */ /* 0x000fda0003f05300 */
[----:B------:R-:W-:Y:S05]  /*0de0*/  @!P0 BRA `(.L_x_8) ;  /* 0x0000000000088947 */ /* 0x000fea0003800000 */
[----:B------:R0:W5:Y:S01]  /*0df0*/  LD.E R36, desc[UR38][R4.64] ;  /* 0x0000002604247980 */ /* 0x000162000c101900 */
[----:B------:R-:W-:Y:S05]  /*0e00*/  BRA `(.L_x_9) ;  /* 0x0000000000247947 */ /* 0x000fea0003800000 */
.L_x_8:
[----:B------:R-:W-:Y:S02]  /*0e10*/  ULDC.64 UR4, c[0x0][0x588] ;  /* 0x0001620000047ab9 */ /* 0x000fe40000000a00 */
[----:B------:R-:W-:-:S04]  /*0e20*/  ISETP.NE.U32.AND P0, PT, RZ, UR4, PT ;  /* 0x00000004ff007c0c */ /* 0x000fc8000bf05070 */
[----:B------:R-:W-:-:S13]  /*0e30*/  ISETP.NE.AND.EX P0, PT, RZ, UR5, PT, P0 ;  /* 0x00000005ff007c0c */ /* 0x000fda000bf05300 */
[----:B------:R-:W-:Y:S05]  /*0e40*/  @!P0 BRA `(.L_x_10) ;  /* 0x00000000000c8947 */ /* 0x000fea0003800000 */
[----:B------:R-:W0:Y:S02]  /*0e50*/  LDC.64 R36, c[0x0][0x588] ;  /* 0x00016200ff247b82 */ /* 0x000e240000000a00 */
[----:B0-----:R1:W5:Y:S01]  /*0e60*/  LDG.E R36, desc[UR38][R36.64] ;  /* 0x0000002624247981 */ /* 0x001362000c1e1900 */
[----:B------:R-:W-:Y:S05]  /*0e70*/  BRA `(.L_x_9) ;  /* 0x0000000000087947 */ /* 0x000fea0003800000 */
.L_x_10:
[----:B------:R-:W-:Y:S02]  /*0e80*/  ULDC UR4, c[0x0][0x580] ;  /* 0x0001600000047ab9 */ /* 0x000fe40000000800 */
[----:B------:R-:W-:-:S07]  /*0e90*/  IMAD.U32 R36, RZ, RZ, UR4 ;  /* 0x00000004ff247e24 */ /* 0x000fce000f8e00ff */
.L_x_9:
[----:B------:R-:W-:Y:S02]  /*0ea0*/  ULDC.64 UR4, c[0x0][0x5a0] ;  /* 0x0001680000047ab9 */ /* 0x000fe40000000a00 */
[----:B------:R-:W-:-:S04]  /*0eb0*/  ISETP.NE.U32.AND P0, PT, RZ, UR4, PT ;  /* 0x00000004ff007c0c */ /* 0x000fc8000bf05070 */
[----:B------:R-:W-:-:S13]  /*0ec0*/  ISETP.NE.AND.EX P0, PT, RZ, UR5, PT, P0 ;  /* 0x00000005ff007c0c */ /* 0x000fda000bf05300 */
[----:B------:R-:W-:Y:S05]  /*0ed0*/  @!P0 BRA `(.L_x_11) ;  /* 0x00000000001c8947 */ /* 0x000fea0003800000 */
[----:B0-----:R-:W0:Y:S02]  /*0ee0*/  LDC.64 R4, c[0x0][0x5a0] ;  /* 0x00016800ff047b82 */ /* 0x001e240000000a00 */
[----:B0-----:R-:W2:Y:S02]  /*0ef0*/  LDG.E.64 R4, desc[UR38][R4.64] ;  /* 0x0000002604047981 */ /* 0x001ea4000c1e1b00 */
[----:B--2---:R-:W-:-:S04]  /*0f00*/  ISETP.NE.U32.AND P0, PT, R4, RZ, PT ;  /* 0x000000ff0400720c */ /* 0x004fc80003f05070 */
[----:B------:R-:W-:-:S13]  /*0f10*/  ISETP.NE.AND.EX P0, PT, R5, RZ, PT, P0 ;  /* 0x000000ff0500720c */ /* 0x000fda0003f05300 */
[----:B------:R-:W-:Y:S05]  /*0f20*/  @!P0 BRA `(.L_x_11) ;  /* 0x0000000000088947 */ /* 0x000fea0003800000 */
[----:B-1----:R0:W5:Y:S01]  /*0f30*/  LD.E R37, desc[UR38][R4.64] ;  /* 0x0000002604257980 */ /* 0x002162000c101900 */
[----:B------:R-:W-:Y:S05]  /*0f40*/  BRA `(.L_x_12) ;  /* 0x0000000000247947 */ /* 0x000fea0003800000 */
.L_x_11:
[----:B------:R-:W-:Y:S02]  /*0f50*/  ULDC.64 UR4, c[0x0][0x590] ;  /* 0x0001640000047ab9 */ /* 0x000fe40000000a00 */
[----:B------:R-:W-:-:S04]  /*0f60*/  ISETP.NE.U32.AND P0, PT, RZ, UR4, PT ;  /* 0x00000004ff007c0c */ /* 0x000fc8000bf05070 */
[----:B------:R-:W-:-:S13]  /*0f70*/  ISETP.NE.AND.EX P0, PT, RZ, UR5, PT, P0 ;  /* 0x00000005ff007c0c */ /* 0x000fda000bf05300 */
[----:B------:R-:W-:Y:S05]  /*0f80*/  @!P0 BRA `(.L_x_13) ;  /* 0x00000000000c8947 */ /* 0x000fea0003800000 */
[----:B0-----:R-:W1:Y:S02]  /*0f90*/  LDC.64 R4, c[0x0][0x590] ;  /* 0x00016400ff047b82 */ /* 0x001e640000000a00 */
[----:B-1----:R1:W5:Y:S01]  /*0fa0*/  LDG.E R37, desc[UR38][R4.64] ;  /* 0x0000002604257981 */ /* 0x002362000c1e1900 */
[----:B------:R-:W-:Y:S05]  /*0fb0*/  BRA `(.L_x_12) ;  /* 0x0000000000087947 */ /* 0x000fea0003800000 */
.L_x_13:
[----:B------:R-:W-:Y:S02]  /*0fc0*/  ULDC UR4, c[0x0][0x584] ;  /* 0x0001610000047ab9 */ /* 0x000fe40000000800 */
[----:B-1----:R-:W-:-:S07]  /*0fd0*/  IMAD.U32 R37, RZ, RZ, UR4 ;  /* 0x00000004ff257e24 */ /* 0x002fce000f8e00ff */
.L_x_12:
[----:B------:R-:W-:-:S13]  /*0fe0*/  LOP3.LUT P0, RZ, R0, 0xff, RZ, 0xc0, !PT ;  /* 0x000000ff00ff7812 */ /* 0x000fda000780c0ff */
[----:B------:R-:W-:Y:S05]  /*0ff0*/  @!P0 EXIT ;  /* 0x000000000000894d */ /* 0x000fea0003800000 */
[----:B01----:R-:W0:Y:S01]  /*1000*/  LDC.64 R4, c[0x0][0x5c8] ;  /* 0x00017200ff047b82 */ /* 0x003e220000000a00 */
[----:B------:R-:W-:Y:S01]  /*1010*/  ULDC.64 UR6, c[0x0][0x288] ;  /* 0x0000a20000067ab9 */ /* 0x000fe20000000a00 */
[----:B------:R-:W-:Y:S01]  /*1020*/  LOP3.LUT R7, R7, 0x1, RZ, 0xc0, !PT ;  /* 0x0000000107077812 */ /* 0x000fe200078ec0ff */
[----:B------:R-:W-:Y:S01]  /*1030*/  UIADD3 UR4, UR7, 0x3f, URZ ;  /* 0x0000003f07047890 */ /* 0x000fe2000fffe03f */
[----:B------:R-:W-:Y:S01]  /*1040*/  SHF.R.U32.HI R0, RZ, 0x2, R2 ;  /* 0x00000002ff007819 */ /* 0x000fe20000011602 */
[----:B------:R-:W-:Y:S01]  /*1050*/  IMAD.U32 R9, RZ, RZ, UR6 ;  /* 0x00000006ff097e24 */ /* 0x000fe2000f8e00ff */
[----:B------:R-:W-:Y:S01]  /*1060*/  SHF.R.U32.HI R3, RZ, 0x1, R3 ;  /* 0x00000001ff037819 */ /* 0x000fe20000011603 */
[----:B------:R-:W-:Y:S01]  /*1070*/  USHF.R.S32.HI UR5, URZ, 0x1f, UR4 ;  /* 0x0000001f3f057899 */ /* 0x000fe20008011404 */
[----:B------:R-:W-:Y:S01]  /*1080*/  IMAD.SHL.U32 R11, R7, 0x40, RZ ;  /* 0x00000040070b7824 */ /* 0x000fe200078e00ff */
[----:B------:R-:W-:Y:S01]  /*1090*/  LOP3.LUT R0, R0, 0x7, RZ, 0xc0, !PT ;  /* 0x0000000700007812 */ /* 0x000fe200078ec0ff */
[C---:B------:R-:W-:Y:S01]  /*10a0*/  IMAD.SHL.U32 R41, R2.reuse, 0x2, RZ ;  /* 0x0000000202297824 */ /* 0x040fe200078e00ff */
[----:B------:R-:W-:Y:S01]  /*10b0*/  ULEA.HI UR5, UR5, UR4, URZ, 0x6 ;  /* 0x0000000405057291 */ /* 0x000fe2000f8f303f */
[----:B------:R-:W-:Y:S01]  /*10c0*/  LOP3.LUT R3, R3, 0x30, RZ, 0xc0, !PT ;  /* 0x0000003003037812 */ /* 0x000fe200078ec0ff */
[----:B------:R-:W-:Y:S01]  /*10d0*/  IMAD.MOV.U32 R23, RZ, RZ, RZ ;  /* 0x000000ffff177224 */ /* 0x000fe200078e00ff */
[--C-:B------:R-:W-:Y:S01]  /*10e0*/  LOP3.LUT R22, R11, 0x40, R0.reuse, 0xe2, !PT ;  /* 0x000000400b167812 */ /* 0x100fe200078ee200 */
[----:B------:R-:W-:Y:S01]  /*10f0*/  USHF.R.S32.HI UR43, URZ, 0x6, UR5 ;  /* 0x000000063f2b7899 */ /* 0x000fe20008011405 */
[-C--:B------:R-:W-:Y:S01]  /*1100*/  IADD3 R0, RZ, -R3.reuse, -R0 ;  /* 0x80000003ff007210 */ /* 0x080fe20007ffe800 */
[----:B------:R-:W-:Y:S01]  /*1110*/  ULDC UR4, c[0x0][0x284] ;  /* 0x0000a10000047ab9 */ /* 0x000fe20000000800 */
[C---:B------:R-:W-:Y:S01]  /*1120*/  LOP3.LUT R38, R2.reuse, 0x3, RZ, 0xc0, !PT ;  /* 0x0000000302267812 */ /* 0x040fe200078ec0ff */
[----:B------:R-:W-:Y:S01]  /*1130*/  UISETP.LT.AND UP0, UPT, UR43, 0x1, UPT ;  /* 0x000000012b00788c */ /* 0x000fe2000bf01270 */
[----:B------:R-:W-:Y:S01]  /*1140*/  LOP3.LUT R42, R2, 0x80, RZ, 0xc0, !PT ;  /* 0x00000080022a7812 */ /* 0x000fe200078ec0ff */
[----:B------:R-:W-:Y:S01]  /*1150*/  IMAD R0, R7, -0x40, R0 ;  /* 0xffffffc007007824 */ /* 0x000fe200078e0200 */
[----:B------:R-:W-:Y:S01]  /*1160*/  LOP3.LUT R22, R22, R3, RZ, 0xfc, !PT ;  /* 0x0000000316167212 */ /* 0x000fe200078efcff */
[----:B------:R-:W-:Y:S01]  /*1170*/  USEL UR44, UR43, 0x1, UP0 ;  /* 0x000000012b2c7887 */ /* 0x000fe20008000000 */
[----:B------:R-:W-:Y:S01]  /*1180*/  IMAD R38, R38, -0x2, R9 ;  /* 0xfffffffe26267824 */ /* 0x000fe200078e0209 */
[C---:B0-----:R-:W-:Y:S01]  /*1190*/  SHF.L.U64.HI R40, R4.reuse, 0x7, R5 ;  /* 0x0000000704287819 */ /* 0x041fe20000010205 */
[----:B------:R-:W-:Y:S01]  /*11a0*/  IMAD.SHL.U32 R39, R4, 0x80, RZ ;  /* 0x0000008004277824 */ /* 0x000fe200078e00ff */
[----:B------:R-:W-:Y:S01]  /*11b0*/  LOP3.LUT R48, R18, 0x1, RZ, 0xfc, !PT ;  /* 0x0000000112307812 */ /* 0x000fe200078efcff */
[----:B------:R-:W-:Y:S01]  /*11c0*/  VIADD R43, R0, UR4 ;  /* 0x00000004002b7c36 */ /* 0x000fe20008000000 */
[----:B------:R-:W-:Y:S01]  /*11d0*/  SHF.R.U32.HI R42, RZ, 0x7, R42 ;  /* 0x00000007ff2a7819 */ /* 0x000fe2000001162a */
[----:B------:R-:W-:Y:S01]  /*11e0*/  UIADD3 UR44, UR43, -UR44, URZ ;  /* 0x8000002c2b2c7290 */ /* 0x000fe2000fffe03f */
[----:B------:R-:W-:Y:S01]  /*11f0*/  UMOV UR40, URZ ;  /* 0x0000003f00287c82 */ /* 0x000fe20008000000 */
[----:B------:R-:W-:-:S10]  /*1200*/  UMOV UR41, URZ ;  /* 0x0000003f00297c82 */ /* 0x000fd40008000000 */
.L_x_43:
[----:B------:R-:W0:Y:S01]  /*1210*/  SHFL.IDX PT, R0, R42, RZ, 0x1f ;  /* 0x00001fff2a007589 */ /* 0x000e2200000e0000 */
[----:B------:R-:W1:Y:S01]  /*1220*/  S2UR UR7, SR_CgaCtaId ;  /* 0x00000000000779c3 */ /* 0x000e620000008800 */
[----:B------:R-:W-:Y:S01]  /*1230*/  UMOV UR6, 0x400 ;  /* 0x0000040000067882 */ /* 0x000fe20000000000 */
[----:B0-----:R-:W-:Y:S01]  /*1240*/  R2UR UR4, R0 ;  /* 0x00000000000472ca */ /* 0x001fe200000e0000 */
[----:B-1----:R-:W-:-:S12]  /*1250*/  ULEA UR6, UR7, UR6, 0x18 ;  /* 0x0000000607067291 */ /* 0x002fd8000f8ec03f */
[----:B------:R-:W-:-:S04]  /*1260*/  ULEA.HI UR5, UR4, UR4, URZ, 0x1 ;  /* 0x0000000404057291 */ /* 0x000fc8000f8f083f */
[----:B------:R-:W-:-:S04]  /*1270*/  ULOP3.LUT UR5, UR5, 0xffffe, URZ, 0xc0, !UPT ;  /* 0x000ffffe05057892 */ /* 0x000fc8000f8ec03f */
[----:B------:R-:W-:-:S03]  /*1280*/  UIADD3 UR5, UR4, -UR5, URZ ;  /* 0x8000000504057290 */ /* 0x000fc6000fffe03f */
[----:B------:R-:W-:Y:S01]  /*1290*/  ULDC UR4, c[0x0][0x28c] ;  /* 0x0000a30000047ab9 */ /* 0x000fe20000000800 */
[----:B------:R-:W-:Y:S01]  /*12a0*/  ULEA UR5, UR5, UR6, 0xc ;  /* 0x0000000605057291 */ /* 0x000fe2000f8e603f */
[----:B------:R-:W-:-:S03]  /*12b0*/  ISETP.LT.AND P0, PT, RZ, UR4, PT ;  /* 0x00000004ff007c0c */ /* 0x000fc6000bf01270 */
[----:B------:R-:W-:-:S04]  /*12c0*/  UIADD3 UR5, UR5, 0x180, URZ ;  /* 0x0000018005057890 */ /* 0x000fc8000fffe03f */
[----:B------:R-:W-:-:S04]  /*12d0*/  USHF.R.U32.HI UR5, URZ, 0x4, UR5 ;  /* 0x000000043f057899 */ /* 0x000fc80008011605 */
[----:B------:R-:W-:-:S04]  /*12e0*/  ULOP3.LUT UR5, UR5, 0x3fff, URZ, 0xc0, !UPT ;  /* 0x00003fff05057892 */ /* 0x000fc8000f8ec03f */
[----:B------:R-:W-:Y:S01]  /*12f0*/  ULOP3.LUT UR45, UR5, 0x10000, URZ, 0xfc, !UPT ;  /* 0x00010000052d7892 */ /* 0x000fe2000f8efc3f */
[----:B------:R-:W-:Y:S11]  /*1300*/  @P0 BRA `(.L_x_14) ;  /* 0x0000000000400947 */ /* 0x000ff60003800000 */
[----:B------:R-:W-:Y:S01]  /*1310*/  MOV R0, 0x0 ;  /* 0x0000000000007802 */ /* 0x000fe20000000f00 */
[----:B------:R-:W-:Y:S01]  /*1320*/  ULDC.64 UR4, c[0x4][0x68] ;  /* 0x01001a0000047ab9 */ /* 0x000fe20000000a00 */
[----:B------:R-:W-:Y:S01]  /*1330*/  ULDC.64 UR6, c[0x4][0x8] ;  /* 0x0100020000067ab9 */ /* 0x000fe20000000a00 */
[----:B------:R-:W-:Y:S01]  /*1340*/  IMAD.U32 R4, RZ, RZ, UR4 ;  /* 0x00000004ff047e24 */ /* 0x000fe2000f8e00ff */
[----:B------:R0:W1:Y:S01]  /*1350*/  LDC.64 R2, c[0x4][R0] ;  /* 0x0100000000027b82 */ /* 0x0000620000000a00 */
[----:B------:R-:W-:Y:S01]  /*1360*/  IMAD.U32 R5, RZ, RZ, UR5 ;  /* 0x00000005ff057e24 */ /* 0x000fe2000f8e00ff */
[----:B------:R-:W-:Y:S01]  /*1370*/  ULDC.64 UR4, c[0x4][0x70] ;  /* 0x01001c0000047ab9 */ /* 0x000fe20000000a00 */
[----:B------:R-:W-:Y:S02]  /*1380*/  IMAD.U32 R10, RZ, RZ, UR6 ;  /* 0x00000006ff0a7e24 */ /* 0x000fe4000f8e00ff */
[----:B------:R-:W-:Y:S02]  /*1390*/  IMAD.U32 R6, RZ, RZ, UR4 ;  /* 0x00000004ff067e24 */ /* 0x000fe4000f8e00ff */
[----:B------:R-:W-:-:S02]  /*13a0*/  IMAD.U32 R7, RZ, RZ, UR5 ;  /* 0x00000005ff077e24 */ /* 0x000fc4000f8e00ff */
[----:B------:R-:W-:Y:S02]  /*13b0*/  IMAD.U32 R11, RZ, RZ, UR7 ;  /* 0x00000007ff0b7e24 */ /* 0x000fe4000f8e00ff */
[----:B------:R-:W-:Y:S02]  /*13c0*/  IMAD.MOV.U32 R8, RZ, RZ, 0x1e1 ;  /* 0x000001e1ff087424 */ /* 0x000fe400078e00ff */
[----:B------:R-:W-:Y:S02]  /*13d0*/  IMAD.MOV.U32 R12, RZ, RZ, 0x1 ;  /* 0x00000001ff0c7424 */ /* 0x000fe400078e00ff */
[----:B0-----:R-:W-:-:S07]  /*13e0*/  IMAD.MOV.U32 R13, RZ, RZ, RZ ;  /* 0x000000ffff0d7224 */ /* 0x001fce00078e00ff */
[----:B------:R-:W-:-:S07]  /*13f0*/  LEPC R20, `(.L_x_14) ;  /* 0x000000001014794e */ /* 0x000fce0000000000 */
[----:B-1---5:R-:W-:Y:S05]  /*1400*/  CALL.ABS.NOINC R2 ;  /* 0x0000000002007343 */ /* 0x022fea0003c00000 */
.L_x_14:
[----:B------:R-:W-:-:S13]  /*1410*/  ISETP.NE.AND P0, PT, R48, 0x3, PT ;  /* 0x000000033000780c */ /* 0x000fda0003f05270 */
[----:B------:R-:W-:Y:S05]  /*1420*/  @!P0 BRA `(.L_x_15) ;  /* 0x0000000000048947 */ /* 0x000fea0003800000 */
[----:B------:R-:W-:Y:S01]  /*1430*/  BPT.TRAP 0x1 ;  /* 0x000000040000795c */ /* 0x000fe20000300000 */
.L_x_15:
[----:B------:R-:W0:Y:S01]  /*1440*/  S2UR UR5, SR_CgaCtaId ;  /* 0x00000000000579c3 */ /* 0x000e220000008800 */
[----:B------:R-:W-:Y:S01]  /*1450*/  UMOV UR4, 0x400 ;  /* 0x0000040000047882 */ /* 0x000fe20000000000 */
[----:B------:R-:W-:Y:S02]  /*1460*/  IMAD.U32 R0, RZ, RZ, UR40 ;  /* 0x00000028ff007e24 */ /* 0x000fe4000f8e00ff */
[----:B------:R-:W-:-:S03]  /*1470*/  IMAD.U32 R2, RZ, RZ, UR41 ;  /* 0x00000029ff027e24 */ /* 0x000fc6000f8e00ff */
[----:B------:R-:W-:Y:S01]  /*1480*/  SHF.L.U32 R0, R0, 0x1f, RZ ;  /* 0x0000001f00007819 */ /* 0x000fe200000006ff */
[----:B0-----:R-:W-:-:S06]  /*1490*/  ULEA UR4, UR5, UR4, 0x18 ;  /* 0x0000000405047291 */ /* 0x001fcc000f8ec03f */
[----:B------:R-:W-:-:S04]  /*14a0*/  IMAD.U32 R5, RZ, RZ, UR4 ;  /* 0x00000004ff057e24 */ /* 0x000fc8000f8e00ff */
[----:B------:R-:W-:-:S04]  /*14b0*/  IMAD R3, R2, 0x8, R5 ;  /* 0x0000000802037824 */ /* 0x000fc800078e0205 */
[----:B------:R0:W1:Y:S01]  /*14c0*/  SYNCS.PHASECHK.TRANS64.TRYWAIT P1, [R3+URZ], R0 ;  /* 0x00000000030075a7 */ /* 0x000062000802017f */
[----:B------:R-:W-:Y:S05]  /*14d0*/  @!P0 BRA `(.L_x_16) ;  /* 0x0000000000048947 */ /* 0x000fea0003800000 */
[----:B------:R-:W-:Y:S01]  /*14e0*/  BPT.TRAP 0x1 ;  /* 0x000000040000795c */ /* 0x000fe20000300000 */
.L_x_16:
[----:B------:R-:W-:-:S05]  /*14f0*/  IMAD.U32 R2, RZ, RZ, UR44 ;  /* 0x0000002cff027e24 */ /* 0x000fca000f8e00ff */
[----:B------:R-:W-:Y:S01]  /*1500*/  ISETP.GE.AND P2, PT, R2, 0x1, PT ;  /* 0x000000010200780c */ /* 0x000fe20003f46270 */
[----:B-1----:R-:W-:-:S12]  /*1510*/  @P1 BRA `(.L_x_17) ;  /* 0x0000000000081947 */ /* 0x002fd80003800000 */
[----:B------:R-:W1:Y:S02]  /*1520*/  SYNCS.PHASECHK.TRANS64.TRYWAIT P1, [R3+URZ], R0 ;  /* 0x00000000030075a7 */ /* 0x000e64000802017f */
[----:B-1----:R-:W-:Y:S05]  /*1530*/  @!P1 BRA `(.L_x_18) ;  /* 0x0000003800689947 */ /* 0x002fea0003800000 */
.L_x_17:
[----:B------:R-:W-:Y:S05]  /*1540*/  WARPSYNC.ALL ;  /* 0x0000000000007948 */ /* 0x000fea0003800000 */
[----:B------:R-:W-:Y:S01]  /*1550*/  R2UR UR4, R5 ;  /* 0x00000000050472ca */ /* 0x000fe200000e0000 */
[----:B------:R-:W-:Y:S01]  /*1560*/  UIMAD UR6, UR41, 0x600, UR45 ;  /* 0x00000600290678a4 */ /* 0x000fe2000f8e022d */
[----:B------:R-:W-:Y:S01]  /*1570*/  WARPGROUP.ARRIVE ;  /* 0x00000000000079c5 */ /* 0x000fe20000000000 */
[----:B------:R-:W-:Y:S01]  /*1580*/  UMOV UR9, 0x80000020 ;  /* 0x8000002000097882 */ /* 0x000fe20000000000 */
[----:B------:R-:W-:Y:S01]  /*1590*/  UMOV UR11, 0x80000000 ;  /* 0x80000000000b7882 */ /* 0x000fe20000000000 */
[----:B------:R-:W-:-:S02]  /*15a0*/  UIADD3 UR7, UR6, 0x200, URZ ;  /* 0x0000020006077890 */ /* 0x000fc4000fffe03f */
[----:B------:R-:W-:Y:S02]  /*15b0*/  UIADD3 UR12, UR6, 0x400, URZ ;  /* 0x00000400060c7890 */ /* 0x000fe4000fffe03f */
[----:B------:R-:W-:-:S04]  /*15c0*/  UMOV UR8, UR6 ;  /* 0x0000000600087c82 */ /* 0x000fc80008000000 */
[----:B------:R-:W-:-:S04]  /*15d0*/  UIADD3 UR4, UR4, 0x36180, URZ ;  /* 0x0003618004047890 */ /* 0x000fc8000fffe03f */
[----:B------:R-:W-:-:S04]  /*15e0*/  USHF.R.U32.HI UR4, URZ, 0x4, UR4 ;  /* 0x000000043f047899 */ /* 0x000fc80008011604 */
[----:B------:R-:W-:-:S04]  /*15f0*/  ULOP3.LUT UR4, UR4, 0x3fff, URZ, 0xc0, !UPT ;  /* 0x00003fff04047892 */ /* 0x000fc8000f8ec03f */
[----:B------:R-:W-:-:S04]  /*1600*/  ULOP3.LUT UR4, UR4, 0x10000, URZ, 0xfc, !UPT ;  /* 0x0001000004047892 */ /* 0x000fc8000f8efc3f */
[----:B------:R-:W-:-:S07]  /*1610*/  ULEA UR5, UR41, UR4, 0x5 ;  /* 0x0000000429057291 */ /* 0x000fce000f8e283f */
[----:B------:R-:W-:Y:S02]  /*1620*/  UMOV UR10, UR5 ;  /* 0x00000005000a7c82 */ /* 0x000fe40008000000 */
[----:B------:R-:W-:Y:S01]  /*1630*/  IGMMA.64x8x32.S8.S8 R32, gdesc[UR8], RZ, !UPT, gsb0 ;  /* 0x00000000082079f1 */ /* 0x000fe2000c0410ff */
[----:B------:R-:W-:Y:S01]  /*1640*/  UMOV UR8, UR7 ;  /* 0x0000000700087c82 */ /* 0x000fe20008000000 */
[----:B------:R-:W-:Y:S01]  /*1650*/  UMOV UR9, 0x80000020 ;  /* 0x8000002000097882 */ /* 0x000fe20000000000 */
[----:B------:R-:W-:Y:S02]  /*1660*/  WARPGROUP.DEPBAR.LE gsb0, 0x0 ;  /* 0x00008000000079c5 */ /* 0x000fe40000010000 */
[----:B------:R-:W-:-:S06]  /*1670*/  WARPGROUP.ARRIVE ;  /* 0x00000000000079c5 */ /* 0x000fcc0000000000 */
[----:B------:R-:W-:Y:S01]  /*1680*/  IGMMA.64x8x32.S8.S8 R28, gdesc[UR8], RZ, !UPT, gsb0 ;  /* 0x00000000081c79f1 */ /* 0x000fe2000c0410ff */
[----:B------:R-:W-:Y:S01]  /*1690*/  UMOV UR8, UR12 ;  /* 0x0000000c00087c82 */ /* 0x000fe20008000000 */
[----:B------:R-:W-:Y:S01]  /*16a0*/  UMOV UR9, 0x80000020 ;  /* 0x8000002000097882 */ /* 0x000fe20000000000 */
[----:B------:R-:W-:Y:S02]  /*16b0*/  WARPGROUP.DEPBAR.LE gsb0, 0x0 ;  /* 0x00008000000079c5 */ /* 0x000fe40000010000 */
[----:B------:R-:W-:-:S06]  /*16c0*/  WARPGROUP.ARRIVE ;  /* 0x00000000000079c5 */ /* 0x000fcc0000000000 */
[----:B------:R-:W-:Y:S01]  /*16d0*/  IGMMA.64x8x32.S8.S8 R24, gdesc[UR8], RZ, !UPT, gsb0 ;  /* 0x00000000081879f1 */ /* 0x000fe2000c0410ff */
[----:B------:R-:W-:Y:S02]  /*16e0*/  UIADD3 UR8, UR6, 0x2, URZ ;  /* 0x0000000206087890 */ /* 0x000fe4000fffe03f */
[----:B------:R-:W-:Y:S01]  /*16f0*/  UIADD3 UR10, UR5, 0x2, URZ ;  /* 0x00000002050a7890 */ /* 0x000fe2000fffe03f */
[----:B------:R-:W-:Y:S01]  /*1700*/  UMOV UR9, 0x80000020 ;  /* 0x8000002000097882 */ /* 0x000fe20000000000 */
[----:B------:R-:W-:Y:S01]  /*1710*/  UMOV UR11, 0x80000000 ;  /* 0x80000000000b7882 */ /* 0x000fe20000000000 */
[----:B------:R-:W-:Y:S02]  /*1720*/  UIADD3 UR5, UR6, 0x202, URZ ;  /* 0x0000020206057890 */ /* 0x000fe4000fffe03f */
[----:B------:R-:W-:Y:S01]  /*1730*/  UIADD3 UR6, UR6, 0x402, URZ ;  /* 0x0000040206067890 */ /* 0x000fe2000fffe03f */
[----:B------:R-:W-:Y:S02]  /*1740*/  WARPGROUP.DEPBAR.LE gsb0, 0x0 ;  /* 0x00008000000079c5 */ /* 0x000fe40000010000 */
[----:B------:R-:W-:-:S06]  /*1750*/  WARPGROUP.ARRIVE ;  /* 0x00000000000079c5 */ /* 0x000fcc0000000000 */
[----:B------:R-:W-:Y:S01]  /*1760*/  IGMMA.64x8x32.S8.S8 R32, gdesc[UR8], R32, gsb0 ;  /* 0x00000000082079f1 */ /* 0x000fe20008041020 */
[----:B------:R-:W-:Y:S01]  /*1770*/  UMOV UR8, UR5 ;  /* 0x0000000500087c82 */ /* 0x000fe20008000000 */
[----:B------:R-:W-:Y:S01]  /*1780*/  UMOV UR9, 0x80000020 ;  /* 0x8000002000097882 */ /* 0x000fe20000000000 */
[----:B------:R-:W-:Y:S02]  /*1790*/  WARPGROUP.DEPBAR.LE gsb0, 0x0 ;  /* 0x00008000000079c5 */ /* 0x000fe40000010000 */
[----:B------:R-:W-:-:S06]  /*17a0*/  WARPGROUP.ARRIVE ;  /* 0x00000000000079c5 */ /* 0x000fcc0000000000 */
[----:B------:R-:W-:Y:S01]  /*17b0*/  IGMMA.64x8x32.S8.S8 R28, gdesc[UR8], R28, gsb0 ;  /* 0x00000000081c79f1 */ /* 0x000fe2000804101c */
[----:B------:R-:W-:Y:S01]  /*17c0*/  UMOV UR8, UR6 ;  /* 0x0000000600087c82 */ /* 0x000fe20008000000 */
[----:B------:R-:W-:Y:S01]  /*17d0*/  UMOV UR9, 0x80000020 ;  /* 0x8000002000097882 */ /* 0x000fe20000000000 */
[----:B------:R-:W-:Y:S02]  /*17e0*/  WARPGROUP.DEPBAR.LE gsb0, 0x0 ;  /* 0x00008000000079c5 */ /* 0x000fe40000010000 */
[----:B------:R-:W-:-:S06]  /*17f0*/  WARPGROUP.ARRIVE ;  /* 0x00000000000079c5 */ /* 0x000fcc0000000000 */
[----:B------:R-:W-:Y:S03]  /*1800*/  IGMMA.64x8x32.S8.S8 R24, gdesc[UR8], R24, gsb0 ;  /* 0x00000000081879f1 */ /* 0x000fe60008041018 */
[----:B------:R-:W-:Y:S02]  /*1810*/  WARPGROUP.DEPBAR.LE gsb0, 0x0 ;  /* 0x00008000000079c5 */ /* 0x000fe40000010000 */
[----:B------:R-:W-:Y:S05]  /*1820*/  @!P2 BRA `(.L_x_19) ;  /* 0x00000004004ca947 */ /* 0x000fea0003800000 */
[----:B------:R-:W-:Y:S01]  /*1830*/  UIADD3 UR5, UR41, 0x1, URZ ;  /* 0x0000000129057890 */ /* 0x000fe2000fffe03f */
[----:B01----:R-:W-:Y:S02]  /*1840*/  IMAD.U32 R0, RZ, RZ, UR44 ;  /* 0x0000002cff007e24 */ /* 0x003fe4000f8e00ff */
[----:B------:R-:W-:Y:S01]  /*1850*/  IMAD.U32 R2, RZ, RZ, UR41 ;  /* 0x00000029ff027e24 */ /* 0x000fe2000f8e00ff */
[----:B------:R-:W-:-:S04]  /*1860*/  UISETP.NE.AND UP0, UPT, UR5, 0x9, UPT ;  /* 0x000000090500788c */ /* 0x000fc8000bf05270 */
[----:B------:R-:W-:Y:S02]  /*1870*/  USEL UR6, URZ, 0x1, UP0 ;  /* 0x000000013f067887 */ /* 0x000fe40008000000 */
[----:B------:R-:W-:Y:S02]  /*1880*/  USEL UR5, UR5, URZ, UP0 ;  /* 0x0000003f05057287 */ /* 0x000fe40008000000 */
[----:B------:R-:W-:-:S06]  /*1890*/  ULOP3.LUT UR6, UR40, UR6, URZ, 0x3c, !UPT ;  /* 0x0000000628067292 */ /* 0x000fcc000f8e3c3f */
[----:B------:R-:W-:-:S07]  /*18a0*/  IMAD.U32 R7, RZ, RZ, UR6 ;  /* 0x00000006ff077e24 */ /* 0x000fce000f8e00ff */
.L_x_26:
[----:B0-----:R-:W-:Y:S05]  /*18b0*/  @!P0 BRA `(.L_x_20) ;  /* 0x0000000000048947 */ /* 0x001fea0003800000 */
[----:B------:R-:W-:Y:S01]  /*18c0*/  BPT.TRAP 0x1 ;  /* 0x000000040000795c */ /* 0x000fe20000300000 */
.L_x_20:
[----:B------:R-:W0:Y:S01]  /*18d0*/  S2UR UR7, SR_CgaCtaId ;  /* 0x00000000000779c3 */ /* 0x000e220000008800 */
[----:B------:R-:W-:Y:S01]  /*18e0*/  UMOV UR6, 0x400 ;  /* 0x0000040000067882 */ /* 0x000fe20000000000 */
[----:B------:R-:W-:Y:S01]  /*18f0*/  IMAD.U32 R6, RZ, RZ, UR5 ;  /* 0x00000005ff067e24 */ /* 0x000fe2000f8e00ff */
[----:B------:R-:W-:Y:S01]  /*1900*/  SHF.L.U32 R4, R7, 0x1f, RZ ;  /* 0x0000001f07047819 */ /* 0x000fe200000006ff */
[----:B0-----:R-:W-:-:S06]  /*1910*/  ULEA UR6, UR7, UR6, 0x18 ;  /* 0x0000000607067291 */ /* 0x001fcc000f8ec03f */
[----:B------:R-:W-:-:S04]  /*1920*/  IMAD.U32 R5, RZ, RZ, UR6 ;  /* 0x00000006ff057e24 */ /* 0x000fc8000f8e00ff */
[----:B------:R-:W-:-:S04]  /*1930*/  IMAD R3, R6, 0x8, R5 ;  /* 0x0000000806037824 */ /* 0x000fc800078e0205 */
[----:B------:R0:W1:Y:S01]  /*1940*/  SYNCS.PHASECHK.TRANS64.TRYWAIT P1, [R3+URZ], R4 ;  /* 0x00000004030075a7 */ /* 0x000062000802017f */
[----:B------:R-:W-:Y:S05]  /*1950*/  @!P0 BRA `(.L_x_21) ;  /* 0x0000000000048947 */ /* 0x000fea0003800000 */
[----:B------:R-:W-:Y:S01]  /*1960*/  BPT.TRAP 0x1 ;  /* 0x000000040000795c */ /* 0x000fe20000300000 */
.L_x_21:
[----:B-1----:R-:W-:Y:S05]  /*1970*/  @P1 BRA `(.L_x_22) ;  /* 0x0000000000081947 */ /* 0x002fea0003800000 */
[----:B------:R-:W1:Y:S02]  /*1980*/  SYNCS.PHASECHK.TRANS64.TRYWAIT P1, [R3+URZ], R4 ;  /* 0x00000004030075a7 */ /* 0x000e64000802017f */
[----:B-1----:R-:W-:Y:S05]  /*1990*/  @!P1 BRA `(.L_x_23) ;  /* 0x0000003400649947 */ /* 0x002fea0003800000 */
.L_x_22:
[----:B------:R-:W-:Y:S01]  /*19a0*/  ULEA UR6, UR5, UR4, 0x5 ;  /* 0x0000000405067291 */ /* 0x000fe2000f8e283f */
[----:B------:R-:W-:Y:S01]  /*19b0*/  WARPGROUP.ARRIVE ;  /* 0x00000000000079c5 */ /* 0x000fe20000000000 */
[----:B------:R-:W-:Y:S01]  /*19c0*/  UIMAD UR7, UR5, 0x600, UR45 ;  /* 0x00000600050778a4 */ /* 0x000fe2000f8e022d */
[----:B------:R-:W-:Y:S01]  /*19d0*/  UMOV UR11, 0x80000000 ;  /* 0x80000000000b7882 */ /* 0x000fe20000000000 */
[----:B------:R-:W-:Y:S02]  /*19e0*/  UMOV UR9, 0x80000020 ;  /* 0x8000002000097882 */ /* 0x000fe40000000000 */
[----:B------:R-:W-:Y:S01]  /*19f0*/  UIADD3 UR12, UR7, 0x200, URZ ;  /* 0x00000200070c7890 */ /* 0x000fe2000fffe03f */
[----:B------:R-:W-:Y:S02]  /*1a00*/  UMOV UR10, UR6 ;  /* 0x00000006000a7c82 */ /* 0x000fe40008000000 */
[----:B------:R-:W-:Y:S01]  /*1a10*/  UMOV UR8, UR7 ;  /* 0x0000000700087c82 */ /* 0x000fe20008000000 */
[----:B------:R-:W-:Y:S01]  /*1a20*/  UIADD3 UR13, UR7, 0x400, URZ ;  /* 0x00000400070d7890 */ /* 0x000fe2000fffe03f */
[----:B------:R-:W-:Y:S01]  /*1a30*/  IGMMA.64x8x32.S8.S8 R32, gdesc[UR8], R32, gsb0 ;  /* 0x00000000082079f1 */ /* 0x000fe20008041020 */
[----:B------:R-:W-:Y:S01]  /*1a40*/  UMOV UR9, 0x80000020 ;  /* 0x8000002000097882 */ /* 0x000fe20000000000 */
[----:B------:R-:W-:Y:S01]  /*1a50*/  UMOV UR8, UR12 ;  /* 0x0000000c00087c82 */ /* 0x000fe20008000000 */
[----:B------:R-:W-:-:S02]  /*1a60*/  WARPGROUP.DEPBAR.LE gsb0, 0x0 ;  /* 0x00008000000079c5 */ /* 0x000fc40000010000 */
[----:B------:R-:W-:-:S06]  /*1a70*/  WARPGROUP.ARRIVE ;  /* 0x00000000000079c5 */ /* 0x000fcc0000000000 */
[----:B------:R-:W-:Y:S01]  /*1a80*/  IGMMA.64x8x32.S8.S8 R28, gdesc[UR8], R28, gsb0 ;  /* 0x00000000081c79f1 */ /* 0x000fe2000804101c */
[----:B------:R-:W-:Y:S01]  /*1a90*/  UMOV UR8, UR13 ;  /* 0x0000000d00087c82 */ /* 0x000fe20008000000 */
[----:B------:R-:W-:Y:S01]  /*1aa0*/  UMOV UR9, 0x80000020 ;  /* 0x8000002000097882 */ /* 0x000fe20000000000 */
[----:B------:R-:W-:Y:S02]  /*1ab0*/  WARPGROUP.DEPBAR.LE gsb0, 0x0 ;  /* 0x00008000000079c5 */ /* 0x000fe40000010000 */
[----:B------:R-:W-:-:S06]  /*1ac0*/  WARPGROUP.ARRIVE ;  /* 0x00000000000079c5 */ /* 0x000fcc0000000000 */
[----:B------:R-:W-:Y:S01]  /*1ad0*/  IGMMA.64x8x32.S8.S8 R24, gdesc[UR8], R24, gsb0 ;  /* 0x00000000081879f1 */ /* 0x000fe20008041018 */
        /* <DEDUP_REMOVED lines=21> */
[----:B------:R-:W-:Y:S01]  /*1c30*/  BPT.TRAP 0x1 ;  /* 0x000000040000795c */ /* 0x000fe20000300000 */
.L_x_24:
[----:B01----:R-:W-:Y:S01]  /*1c40*/  IMAD R3, R2, 0x8, R5 ;  /* 0x0000000802037824 */ /* 0x003fe200078e0205 */
[----:B------:R-:W-:-:S03]  /*1c50*/  ISETP.GT.U32.AND P1, PT, R18, 0x1, PT ;  /* 0x000000011200780c */ /* 0x000fc60003f24070 */
[----:B------:R-:W-:-:S05]  /*1c60*/  VIADD R3, R3, 0x48 ;  /* 0x0000004803037836 */ /* 0x000fca0000000000 */
[----:B------:R-:W-:-:S04]  /*1c70*/  PRMT R3, RZ, 0x654, R3 ;  /* 0x00000654ff037816 */ /* 0x000fc80000000003 */
[----:B------:R0:W-:Y:S01]  /*1c80*/  SYNCS.ARRIVE.TRANS64.RED.A1T0 RZ, [R3+URZ], RZ ;  /* 0x000000ff03ff79a7 */ /* 0x0001e2000810043f */
[----:B------:R-:W-:Y:S05]  /*1c90*/  @P1 BRA `(.L_x_25) ;  /* 0x0000000000041947 */ /* 0x000fea0003800000 */
[----:B------:R-:W-:Y:S01]  /*1ca0*/  BPT.TRAP 0x1 ;  /* 0x000000040000795c */ /* 0x000fe20000300000 */
.L_x_25:
[----:B------:R-:W-:Y:S01]  /*1cb0*/  UIADD3 UR5, UR5, 0x1, URZ ;  /* 0x0000000105057890 */ /* 0x000fe2000fffe03f */
[----:B------:R-:W-:Y:S01]  /*1cc0*/  ISETP.GT.AND P2, PT, R0, 0x1, PT ;  /* 0x000000010000780c */ /* 0x000fe20003f44270 */
[----:B------:R-:W-:Y:S02]  /*1cd0*/  VIADD R2, R2, 0x1 ;  /* 0x0000000102027836 */ /* 0x000fe40000000000 */
[----:B------:R-:W-:Y:S01]  /*1ce0*/  UISETP.NE.AND UP0, UPT, UR5, 0x9, UPT ;  /* 0x000000090500788c */ /* 0x000fe2000bf05270 */
[----:B------:R-:W-:Y:S02]  /*1cf0*/  VIADD R0, R0, 0xffffffff ;  /* 0xffffffff00007836 */ /* 0x000fe40000000000 */
[C---:B------:R-:W-:Y:S01]  /*1d00*/  ISETP.NE.AND P1, PT, R2.reuse, 0x9, PT ;  /* 0x000000090200780c */ /* 0x040fe20003f25270 */
[----:B------:R-:W-:Y:S02]  /*1d10*/  USEL UR6, URZ, 0x1, UP0 ;  /* 0x000000013f067887 */ /* 0x000fe40008000000 */
[----:B------:R-:W-:Y:S01]  /*1d20*/  USEL UR5, UR5, URZ, UP0 ;  /* 0x0000003f05057287 */ /* 0x000fe20008000000 */
[----:B------:R-:W-:-:S03]  /*1d30*/  SEL R2, R2, RZ, P1 ;  /* 0x000000ff02027207 */ /* 0x000fc60000800000 */
[----:B------:R-:W-:Y:S01]  /*1d40*/  LOP3.LUT R7, R7, UR6, RZ, 0x3c, !PT ;  /* 0x0000000607077c12 */ /* 0x000fe2000f8e3cff */
[----:B------:R-:W-:Y:S07]  /*1d50*/  @P2 BRA `(.L_x_26) ;  /* 0xfffffff800d42947 */ /* 0x000fee000383ffff */
.L_x_19:
[----:B01----:R-:W0:Y:S02]  /*1d60*/  LDC R0, c[0x0][0x28c] ;  /* 0x0000a300ff007b82 */ /* 0x003e240000000800 */
[----:B0-----:R-:W-:-:S13]  /*1d70*/  ISETP.GE.AND P1, PT, R0, 0x1, PT ;  /* 0x000000010000780c */ /* 0x001fda0003f26270 */
[----:B------:R-:W-:Y:S05]  /*1d80*/  @!P1 BRA `(.L_x_27) ;  /* 0x0000000000389947 */ /* 0x000fea0003800000 */
[----:B------:R-:W-:Y:S05]  /*1d90*/  @!P0 BRA `(.L_x_28) ;  /* 0x0000000000048947 */ /* 0x000fea0003800000 */
[----:B------:R-:W-:Y:S01]  /*1da0*/  BPT.TRAP 0x1 ;  /* 0x000000040000795c */ /* 0x000fe20000300000 */
.L_x_28:
[----:B------:R-:W-:Y:S01]  /*1db0*/  UIADD3 UR6, UR44, UR41, URZ ;  /* 0x000000292c067290 */ /* 0x000fe2000fffe03f */
[----:B------:R-:W-:-:S03]  /*1dc0*/  ISETP.GT.U32.AND P0, PT, R18, 0x1, PT ;  /* 0x000000011200780c */ /* 0x000fc60003f04070 */
[----:B------:R-:W-:-:S04]  /*1dd0*/  UIMAD.WIDE.U32 UR4, UR6, 0x38e38e39, URZ ;  /* 0x38e38e39060478a5 */ /* 0x000fc8000f8e003f */
[----:B------:R-:W-:-:S04]  /*1de0*/  USHF.R.U32.HI UR4, URZ, 0x1, UR5 ;  /* 0x000000013f047899 */ /* 0x000fc80008011605 */
[----:B------:R-:W-:-:S06]  /*1df0*/  UIMAD UR6, UR4, -0x9, UR6 ;  /* 0xfffffff7040678a4 */ /* 0x000fcc000f8e0206 */
[----:B------:R-:W-:-:S04]  /*1e00*/  IMAD.U32 R0, RZ, RZ, UR6 ;  /* 0x00000006ff007e24 */ /* 0x000fc8000f8e00ff */
[----:B------:R-:W-:-:S04]  /*1e10*/  IMAD R0, R0, 0x8, R5 ;  /* 0x0000000800007824 */ /* 0x000fc800078e0205 */
[----:B------:R-:W-:-:S05]  /*1e20*/  VIADD R0, R0, 0x48 ;  /* 0x0000004800007836 */ /* 0x000fca0000000000 */
[----:B------:R-:W-:-:S04]  /*1e30*/  PRMT R0, RZ, 0x654, R0 ;  /* 0x00000654ff007816 */ /* 0x000fc80000000000 */
[----:B------:R0:W-:Y:S01]  /*1e40*/  SYNCS.ARRIVE.TRANS64.RED.A1T0 RZ, [R0+URZ], RZ ;  /* 0x000000ff00ff79a7 */ /* 0x0001e2000810043f */
[----:B------:R-:W-:Y:S05]  /*1e50*/  @P0 BRA `(.L_x_27) ;  /* 0x0000000000040947 */ /* 0x000fea0003800000 */
[----:B------:R-:W-:Y:S01]  /*1e60*/  BPT.TRAP 0x1 ;  /* 0x000000040000795c */ /* 0x000fe20000300000 */
.L_x_27:
[----:B------:R-:W-:Y:S01]  /*1e70*/  IMAD.SHL.U32 R10, R47, 0x8, RZ ;  /* 0x000000082f0a7824 */ /* 0x000fe200078e00ff */
[----:B------:R-:W-:Y:S01]  /*1e80*/  UIADD3 UR41, UR43, UR41, URZ ;  /* 0x000000292b297290 */ /* 0x000fe2000fffe03f */
[----:B------:R-:W-:Y:S01]  /*1e90*/  IMAD R14, R45, 0x180, RZ ;  /* 0x000001802d0e7824 */ /* 0x000fe200078e02ff */
[----:B------:R-:W-:Y:S01]  /*1ea0*/  ULDC UR7, c[0x0][0x288] ;  /* 0x0000a20000077ab9 */ /* 0x000fe20000000800 */
[----:B------:R-:W-:Y:S01]  /*1eb0*/  ULDC UR10, c[0x0][0x284] ;  /* 0x0000a100000a7ab9 */ /* 0x000fe20000000800 */
[----:B------:R-:W-:Y:S01]  /*1ec0*/  UISETP.GT.U32.AND UP0, UPT, UR41, 0x8, UPT ;  /* 0x000000082900788c */ /* 0x000fe2000bf04070 */
[----:B------:R-:W-:Y:S01]  /*1ed0*/  ISETP.GE.AND P0, PT, R10, UR7, PT ;  /* 0x000000070a007c0c */ /* 0x000fe2000bf06270 */
[----:B------:R-:W-:Y:S01]  /*1ee0*/  UISETP.GE.U32.AND UP1, UPT, UR43, 0x9, UPT ;  /* 0x000000092b00788c */ /* 0x000fe2000bf26070 */
[----:B------:R-:W-:Y:S01]  /*1ef0*/  SHF.R.S32.HI R15, RZ, 0x1f, R49 ;  /* 0x0000001fff0f7819 */ /* 0x000fe20000011431 */
[----:B------:R-:W-:Y:S01]  /*1f00*/  UISETP.LT.U32.AND UP0, UPT, UR43, 0x9, UP0 ;  /* 0x000000092b00788c */ /* 0x000fe20008701070 */
[----:B------:R-:W-:Y:S01]  /*1f10*/  ISETP.GE.OR P0, PT, R14, UR10, P0 ;  /* 0x0000000a0e007c0c */ /* 0x000fe20008706670 */
[----:B------:R-:W-:Y:S01]  /*1f20*/  UIMAD.WIDE.U32 UR4, UR41, 0x38e38e39, URZ ;  /* 0x38e38e39290478a5 */ /* 0x000fe2000f8e003f */
[----:B------:R-:W-:Y:S01]  /*1f30*/  LOP3.LUT R6, R10, 0x6, R41, 0xf8, !PT ;  /* 0x000000060a067812 */ /* 0x000fe200078ef829 */
[----:B------:R-:W-:Y:S01]  /*1f40*/  USEL UR6, URZ, 0x1, !UP0 ;  /* 0x000000013f067887 */ /* 0x000fe2000c000000 */
[----:B------:R-:W-:-:S02]  /*1f50*/  ULDC.64 UR8, c[0x0][0x5d0] ;  /* 0x0001740000087ab9 */ /* 0x000fc40000000a00 */
[----:B------:R-:W-:Y:S01]  /*1f60*/  SHF.R.S32.HI R7, RZ, 0x1f, R6 ;  /* 0x0000001fff077819 */ /* 0x000fe20000011406 */
[----:B0-----:R-:W-:Y:S01]  /*1f70*/  IMAD R0, R15, UR8, RZ ;  /* 0x000000080f007c24 */ /* 0x001fe2000f8e02ff */
[----:B------:R-:W-:Y:S02]  /*1f80*/  USHF.R.U32.HI UR4, URZ, 0x1, UR5 ;  /* 0x000000013f047899 */ /* 0x000fe40008011605 */
[----:B------:R-:W-:Y:S01]  /*1f90*/  ULOP3.LUT UR40, UR40, UR6, URZ, 0x3c, !UPT ;  /* 0x0000000628287292 */ /* 0x000fe2000f8e3c3f */
[C---:B------:R-:W-:Y:S01]  /*1fa0*/  IMAD R9, R49.reuse, UR9, R0 ;  /* 0x0000000931097c24 */ /* 0x040fe2000f8e0200 */
[----:B------:R-:W-:Y:S01]  /*1fb0*/  UIMAD UR41, UR4, -0x9, UR41 ;  /* 0xfffffff7042978a4 */ /* 0x000fe2000f8e0229 */
[----:B------:R-:W-:Y:S01]  /*1fc0*/  IMAD.WIDE.U32 R2, R49, UR8, R6 ;  /* 0x0000000831027c25 */ /* 0x000fe2000f8e0006 */
[----:B------:R-:W-:-:S03]  /*1fd0*/  @UP1 ULOP3.LUT UR40, UR40, 0x1, UR4, 0x78, !UPT ;  /* 0x0000000128281892 */ /* 0x000fc6000f8e7804 */
[----:B------:R-:W-:Y:S02]  /*1fe0*/  IMAD.IADD R9, R3, 0x1, R9 ;  /* 0x0000000103097824 */ /* 0x000fe400078e0209 */
[----:B------:R-:W-:Y:S02]  /*1ff0*/  IMAD.MOV.U32 R0, RZ, RZ, -0x1 ;  /* 0xffffffffff007424 */ /* 0x000fe400078e00ff */
[----:B------:R-:W-:Y:S01]  /*2000*/  IMAD.MOV.U32 R8, RZ, RZ, R2 ;  /* 0x000000ffff087224 */ /* 0x000fe200078e0002 */
[----:B------:R-:W-:Y:S06]  /*2010*/  @P0 BRA `(.L_x_29) ;  /* 0x0000000c00e40947 */ /* 0x000fec0003800000 */
[----:B------:R-:W0:Y:S01]  /*2020*/  LDC.64 R2, c[0x0][0x5c8] ;  /* 0x00017200ff027b82 */ /* 0x000e220000000a00 */
[----:B-----5:R-:W-:Y:S01]  /*2030*/  ISETP.NE.AND P0, PT, R37, RZ, PT ;  /* 0x000000ff2500720c */ /* 0x020fe20003f05270 */
[----:B------:R-:W-:Y:S01]  /*2040*/  IMAD.WIDE R4, R45, 0x180, R22 ;  /* 0x000001802d047825 */ /* 0x000fe200078e0216 */
[----:B------:R-:W-:Y:S03]  /*2050*/  BSSY B0, `(.L_x_29) ;  /* 0x00000f5000007945 */ /* 0x000fe60003800000 */
[----:B------:R-:W-:Y:S02]  /*2060*/  IMAD.IADD R54, R43, 0x1, -R14 ;  /* 0x000000012b367824 */ /* 0x000fe400078e0a0e */
[-C--:B0-----:R-:W-:Y:S02]  /*2070*/  IMAD R11, R5, R2.reuse, RZ ;  /* 0x00000002050b7224 */ /* 0x081fe400078e02ff */
[----:B------:R-:W-:-:S04]  /*2080*/  IMAD.WIDE.U32 R12, R4, R2, R8 ;  /* 0x00000002040c7225 */ /* 0x000fc800078e0008 */
[----:B------:R-:W-:-:S04]  /*2090*/  IMAD R11, R4, R3, R11 ;  /* 0x00000003040b7224 */ /* 0x000fc800078e020b */
[----:B------:R-:W-:Y:S01]  /*20a0*/  IMAD.IADD R46, R13, 0x1, R11 ;  /* 0x000000010d2e7824 */ /* 0x000fe200078e020b */
[----:B------:R-:W-:Y:S06]  /*20b0*/  @!P0 BRA `(.L_x_30) ;  /* 0x0000000800888947 */ /* 0x000fec0003800000 */
[----:B------:R-:W0:Y:S01]  /*20c0*/  LDC.64 R50, c[0x0][0x5b0] ;  /* 0x00016c00ff327b82 */ /* 0x000e220000000a00 */
[----:B------:R-:W-:Y:S01]  /*20d0*/  ULDC.64 UR4, c[0x0][0x5b8] ;  /* 0x00016e0000047ab9 */ /* 0x000fe20000000a00 */
[----:B------:R-:W-:Y:S01]  /*20e0*/  IMAD.IADD R55, R38, 0x1, -R10 ;  /* 0x0000000126377824 */ /* 0x000fe200078e0a0a */
[----:B------:R-:W-:Y:S01]  /*20f0*/  BSSY B1, `(.L_x_31) ;  /* 0x0000013000017945 */ /* 0x000fe20003800000 */
[----:B------:R-:W-:Y:S02]  /*2100*/  IMAD R8, R15, UR4, RZ ;  /* 0x000000040f087c24 */ /* 0x000fe4000f8e02ff */
[----:B------:R-:W-:Y:S01]  /*2110*/  IMAD.WIDE.U32 R14, R49, UR4, R6 ;  /* 0x00000004310e7c25 */ /* 0x000fe2000f8e0006 */
[----:B------:R-:W-:Y:S01]  /*2120*/  ISETP.GE.AND P1, PT, R55, 0x1, PT ;  /* 0x000000013700780c */ /* 0x000fe20003f26270 */
[----:B------:R-:W1:Y:S02]  /*2130*/  LDC.64 R52, c[0x0][0x5a8] ;  /* 0x00016a00ff347b82 */ /* 0x000e640000000a00 */
[----:B------:R-:W-:Y:S01]  /*2140*/  IMAD R9, R49, UR5, R8 ;  /* 0x0000000531097c24 */ /* 0x000fe2000f8e0208 */
[----:B------:R-:W-:Y:S01]  /*2150*/  ISETP.LT.OR P2, PT, R54, 0x1, !P1 ;  /* 0x000000013600780c */ /* 0x000fe20004f41670 */
[----:B------:R-:W-:-:S02]  /*2160*/  IMAD.MOV.U32 R8, RZ, RZ, R14 ;  /* 0x000000ffff087224 */ /* 0x000fc400078e000e */
[----:B------:R-:W-:Y:S02]  /*2170*/  IMAD.IADD R9, R15, 0x1, R9 ;  /* 0x000000010f097824 */ /* 0x000fe400078e0209 */
[-C--:B0-----:R-:W-:Y:S01]  /*2180*/  IMAD R5, R5, R50.reuse, RZ ;  /* 0x0000003205057224 */ /* 0x081fe200078e02ff */
[----:B------:R-:W-:Y:S01]  /*2190*/  SHF.L.U64.HI R11, R50, 0x3, R51 ;  /* 0x00000003320b7819 */ /* 0x000fe20000010233 */
[----:B------:R-:W-:-:S04]  /*21a0*/  IMAD.WIDE.U32 R6, R4, R50, R8 ;  /* 0x0000003204067225 */ /* 0x000fc800078e0008 */
[----:B------:R-:W-:Y:S01]  /*21b0*/  IMAD R45, R4, R51, R5 ;  /* 0x00000033042d7224 */ /* 0x000fe200078e0205 */
[----:B-1----:R-:W-:Y:S01]  /*21c0*/  IADD3 R20, P0, R6, R52, RZ ;  /* 0x0000003406147210 */ /* 0x002fe20007f1e0ff */
[----:B------:R-:W-:-:S03]  /*21d0*/  IMAD.SHL.U32 R10, R50, 0x8, RZ ;  /* 0x00000008320a7824 */ /* 0x000fc600078e00ff */
[----:B------:R-:W-:Y:S01]  /*21e0*/  IADD3.X R21, R53, R7, R45, P0, !PT ;  /* 0x0000000735157210 */ /* 0x000fe200007fe42d */
[----:B------:R-:W-:Y:S01]  /*21f0*/  IMAD.WIDE.U32 R6, R4, R50, R10 ;  /* 0x0000003204067225 */ /* 0x000fe200078e000a */
[----:B------:R-:W-:Y:S07]  /*2200*/  @P2 BRA `(.L_x_32) ;  /* 0x0000000000042947 */ /* 0x000fee0003800000 */
[----:B------:R0:W5:Y:S02]  /*2210*/  LDG.E.U8 R44, desc[UR38][R20.64] ;  /* 0x00000026142c7981 */ /* 0x000164000c1e1100 */
.L_x_32:
[----:B------:R-:W-:Y:S05]  /*2220*/  BSYNC B1 ;  /* 0x0000000000017941 */ /* 0x000fea0003800000 */
.L_x_31:
[----:B-----5:R-:W-:Y:S01]  /*2230*/  LOP3.LUT R5, R44, 0xffff, RZ, 0xc0, !PT ;  /* 0x0000ffff2c057812 */ /* 0x020fe200078ec0ff */
[----:B------:R-:W-:Y:S01]  /*2240*/  ULDC.64 UR4, c[0x0][0x5c0] ;  /* 0x0001700000047ab9 */ /* 0x000fe20000000a00 */
[----:B------:R-:W-:Y:S01]  /*2250*/  IMAD.IADD R7, R45, 0x1, R7 ;  /* 0x000000012d077824 */ /* 0x000fe200078e0207 */
[----:B------:R-:W-:Y:S01]  /*2260*/  IADD3 R4, P0, R12, UR4, RZ ;  /* 0x000000040c047c10 */ /* 0x000fe2000ff1e0ff */
[----:B------:R-:W-:Y:S01]  /*2270*/  IMAD R56, R47, -0x8, R38 ;  /* 0xfffffff82f387824 */ /* 0x000fe200078e0226 */
[----:B------:R-:W-:Y:S01]  /*2280*/  PRMT R11, R5, 0x8880, RZ ;  /* 0x00008880050b7816 */ /* 0x000fe200000000ff */
[----:B------:R-:W-:Y:S01]  /*2290*/  IMAD.WIDE.U32 R12, R50, 0x78, R6 ;  /* 0x00000078320c7825 */ /* 0x000fe200078e0006 */
[----:B------:R-:W-:Y:S01]  /*22a0*/  IADD3.X R5, R46, UR5, RZ, P0, !PT ;  /* 0x000000052e057c10 */ /* 0x000fe200087fe4ff */
[----:B------:R-:W-:Y:S01]  /*22b0*/  BSSY B1, `(.L_x_33) ;  /* 0x0000010000017945 */ /* 0x000fe20003800000 */
[----:B------:R-:W-:Y:S01]  /*22c0*/  IADD3 R10, P4, P5, R14, R52, R6 ;  /* 0x000000340e0a7210 */ /* 0x000fe20007d9e006 */
[----:B------:R-:W-:Y:S01]  /*22d0*/  IMAD.MOV.U32 R46, RZ, RZ, R11 ;  /* 0x000000ffff2e7224 */ /* 0x000fe200078e000b */
[----:B------:R-:W-:Y:S01]  /*22e0*/  ISETP.GE.AND P0, PT, R56, 0x2, PT ;  /* 0x000000023800780c */ /* 0x000fe20003f06270 */
[----:B------:R-:W-:Y:S01]  /*22f0*/  IMAD R49, R51, 0x78, RZ ;  /* 0x0000007833317824 */ /* 0x000fe200078e02ff */
[----:B------:R-:W-:Y:S01]  /*2300*/  IADD3.X R11, R9, R53, R7, P4, P5 ;  /* 0x00000035090b7210 */ /* 0x000fe200027ea407 */
[----:B------:R-:W-:Y:S01]  /*2310*/  IMAD R45, R46, R37, RZ ;  /* 0x000000252e2d7224 */ /* 0x000fe200078e02ff */
[----:B------:R-:W-:-:S02]  /*2320*/  ISETP.LT.OR P3, PT, R54, 0x1, !P0 ;  /* 0x000000013600780c */ /* 0x000fc40004761670 */
[----:B------:R-:W-:Y:S01]  /*2330*/  IADD3 R46, P4, P5, R14, R52, R12 ;  /* 0x000000340e2e7210 */ /* 0x000fe20007d9e00c */
[----:B------:R-:W-:Y:S02]  /*2340*/  @!P2 IMAD R7, R32, R36, R45 ;  /* 0x000000242007a224 */ /* 0x000fe400078e022d */
[----:B------:R-:W-:-:S03]  /*2350*/  IMAD.IADD R32, R13, 0x1, R49 ;  /* 0x000000010d207824 */ /* 0x000fc600078e0231 */
[----:B------:R1:W-:Y:S05]  /*2360*/  @!P2 STG.E.U8 desc[UR38][R4.64], R7 ;  /* 0x000000070400a986 */ /* 0x0003ea000c101126 */
[----:B------:R-:W-:Y:S05]  /*2370*/  @P3 BRA `(.L_x_34) ;  /* 0x00000000000c3947 */ /* 0x000fea0003800000 */
[----:B------:R-:W2:Y:S02]  /*2380*/  LDG.E.U8 R44, desc[UR38][R20.64+0x1] ;  /* 0x00000126142c7981 */ /* 0x000ea4000c1e1100 */
[----:B--2---:R-:W-:-:S05]  /*2390*/  PRMT R6, R44, 0x8880, RZ ;  /* 0x000088802c067816 */ /* 0x004fca00000000ff */
[----:B------:R-:W-:-:S07]  /*23a0*/  IMAD R45, R6, R37, RZ ;  /* 0x00000025062d7224 */ /* 0x000fce00078e02ff */
.L_x_34:
[----:B------:R-:W-:Y:S05]  /*23b0*/  BSYNC B1 ;  /* 0x0000000000017941 */ /* 0x000fea0003800000 */
.L_x_33:
[C---:B------:R-:W-:Y:S01]  /*23c0*/  ISETP.LT.OR P2, PT, R54.reuse, 0x9, !P1 ;  /* 0x000000093600780c */ /* 0x040fe20004f41670 */
[----:B------:R-:W-:Y:S01]  /*23d0*/  @!P3 IMAD R33, R33, R36, R45 ;  /* 0x000000242121b224 */ /* 0x000fe200078e022d */
[----:B------:R-:W-:Y:S01]  /*23e0*/  BSSY B1, `(.L_x_35) ;  /* 0x000000d000017945 */ /* 0x000fe20003800000 */
[----:B------:R-:W-:Y:S01]  /*23f0*/  @!P3 IMAD.MOV.U32 R6, RZ, RZ, R4 ;  /* 0x000000ffff06b224 */ /* 0x000fe200078e0004 */
[----:B------:R-:W-:Y:S01]  /*2400*/  IADD3.X R47, R9, R53, R32, P4, P5 ;  /* 0x00000035092f7210 */ /* 0x000fe200027ea420 */
[----:B-1----:R-:W-:Y:S01]  /*2410*/  @!P3 IMAD.MOV.U32 R7, RZ, RZ, R5 ;  /* 0x000000ffff07b224 */ /* 0x002fe200078e0005 */
[C---:B------:R-:W-:Y:S02]  /*2420*/  ISETP.LT.OR P5, PT, R54.reuse, 0x9, !P0 ;  /* 0x000000093600780c */ /* 0x040fe400047a1670 */
[----:B------:R-:W-:Y:S02]  /*2430*/  ISETP.LT.OR P4, PT, R54, 0x81, !P1 ;  /* 0x000000813600780c */ /* 0x000fe40004f81670 */
[----:B------:R1:W-:Y:S01]  /*2440*/  @!P3 STG.E.U8 desc[UR38][R6.64+0x1], R33 ;  /* 0x000001210600b986 */ /* 0x0003e2000c101126 */
[----:B------:R-:W-:-:S04]  /*2450*/  LEA R4, P3, R2, R4, 0x3 ;  /* 0x0000000402047211 */ /* 0x000fc800078618ff */
[----:B------:R-:W-:Y:S01]  /*2460*/  LEA.HI.X R5, R2, R5, R3, 0x3, P3 ;  /* 0x0000000502057211 */ /* 0x000fe200018f1c03 */
[----:B------:R-:W-:Y:S08]  /*2470*/  @P2 BRA `(.L_x_36) ;  /* 0x00000000000c2947 */ /* 0x000ff00003800000 */
[----:B------:R-:W1:Y:S02]  /*2480*/  LDG.E.U8 R44, desc[UR38][R10.64] ;  /* 0x000000260a2c7981 */ /* 0x000e64000c1e1100 */
[----:B-1----:R-:W-:-:S05]  /*2490*/  PRMT R6, R44, 0x8880, RZ ;  /* 0x000088802c067816 */ /* 0x002fca00000000ff */
[----:B------:R-:W-:-:S07]  /*24a0*/  IMAD R45, R6, R37, RZ ;  /* 0x00000025062d7224 */ /* 0x000fce00078e02ff */
.L_x_36:
[----:B------:R-:W-:Y:S05]  /*24b0*/  BSYNC B1 ;  /* 0x0000000000017941 */ /* 0x000fea0003800000 */
.L_x_35:
[----:B-1----:R-:W-:Y:S01]  /*24c0*/  @!P2 IMAD R7, R34, R36, R45 ;  /* 0x000000242207a224 */ /* 0x002fe200078e022d */
[----:B------:R-:W-:Y:S04]  /*24d0*/  BSSY B1, `(.L_x_37) ;  /* 0x0000006000017945 */ /* 0x000fe80003800000 */
[----:B------:R1:W-:Y:S01]  /*24e0*/  @!P2 STG.E.U8 desc[UR38][R4.64], R7 ;  /* 0x000000070400a986 */ /* 0x0003e2000c101126 */
[----:B------:R-:W-:Y:S05]  /*24f0*/  @P5 BRA `(.L_x_38) ;  /* 0x00000000000c5947 */ /* 0x000fea0003800000 */
[----:B------:R-:W2:Y:S02]  /*2500*/  LDG.E.U8 R44, desc[UR38][R10.64+0x1] ;  /* 0x000001260a2c7981 */ /* 0x000ea4000c1e1100 */
[----:B--2---:R-:W-:-:S05]  /*2510*/  PRMT R6, R44, 0x8880, RZ ;  /* 0x000088802c067816 */ /* 0x004fca00000000ff */
[----:B------:R-:W-:-:S07]  /*2520*/  IMAD R45, R6, R37, RZ ;  /* 0x00000025062d7224 */ /* 0x000fce00078e02ff */
.L_x_38:
[----:B------:R-:W-:Y:S05]  /*2530*/  BSYNC B1 ;  /* 0x0000000000017941 */ /* 0x000fea0003800000 */
.L_x_37:
[----:B------:R-:W-:-:S05]  /*2540*/  @!P5 IMAD R35, R35, R36, R45 ;  /* 0x000000242323d224 */ /* 0x000fca00078e022d */
[----:B------:R-:W-:Y:S04]  /*2550*/  @!P5 STG.E.U8 desc[UR38][R4.64+0x1], R35 ;  /* 0x000001230400d986 */ /* 0x000fe8000c101126 */
[----:B------:R-:W2:Y:S01]  /*2560*/  @!P4 LDG.E.U8 R44, desc[UR38][R46.64] ;  /* 0x000000262e2cc981 */ /* 0x000ea2000c1e1100 */
[----:B------:R-:W-:Y:S01]  /*2570*/  @!P4 IMAD.MOV.U32 R6, RZ, RZ, R4 ;  /* 0x000000ffff06c224 */ /* 0x000fe200078e0004 */
[----:B------:R-:W-:Y:S01]  /*2580*/  ISETP.LT.OR P3, PT, R54, 0x81, !P0 ;  /* 0x000000813600780c */ /* 0x000fe20004761670 */
[----:B-1----:R-:W-:Y:S02]  /*2590*/  @!P4 IMAD.MOV.U32 R7, RZ, RZ, R5 ;  /* 0x000000ffff07c224 */ /* 0x002fe400078e0005 */
[----:B------:R-:W-:Y:S02]  /*25a0*/  @!P4 IMAD R11, R3, 0x78, RZ ;  /* 0x00000078030bc824 */ /* 0x000fe400078e02ff */
[----:B------:R-:W-:-:S04]  /*25b0*/  @!P4 IMAD.WIDE.U32 R6, R2, 0x78, R6 ;  /* 0x000000780206c825 */ /* 0x000fc800078e0006 */
[----:B------:R-:W-:Y:S01]  /*25c0*/  @!P4 IMAD.IADD R7, R7, 0x1, R11 ;  /* 0x000000010707c824 */ /* 0x000fe200078e020b */
[----:B--2---:R-:W-:-:S05]  /*25d0*/  @!P4 PRMT R8, R44, 0x8880, RZ ;  /* 0x000088802c08c816 */ /* 0x004fca00000000ff */
[----:B------:R-:W-:-:S04]  /*25e0*/  @!P4 IMAD R45, R8, R37, RZ ;  /* 0x00000025082dc224 */ /* 0x000fc800078e02ff */
[----:B------:R-:W-:-:S05]  /*25f0*/  @!P4 IMAD R15, R28, R36, R45 ;  /* 0x000000241c0fc224 */ /* 0x000fca00078e022d */
[----:B------:R1:W-:Y:S04]  /*2600*/  @!P4 STG.E.U8 desc[UR38][R6.64], R15 ;  /* 0x0000000f0600c986 */ /* 0x0003e8000c101126 */
[----:B------:R-:W2:Y:S01]  /*2610*/  @!P3 LDG.E.U8 R44, desc[UR38][R46.64+0x1] ;  /* 0x000001262e2cb981 */ /* 0x000ea2000c1e1100 */
[----:B------:R-:W-:Y:S01]  /*2620*/  LEA R10, P4, R50, R12, 0x3 ;  /* 0x0000000c320a7211 */ /* 0x000fe200078818ff */
[----:B------:R-:W-:Y:S01]  /*2630*/  @!P3 IMAD R13, R3, 0x78, RZ ;  /* 0x00000078030db824 */ /* 0x000fe200078e02ff */
[----:B------:R-:W-:Y:S01]  /*2640*/  ISETP.LT.OR P2, PT, R54, 0x89, !P1 ;  /* 0x000000893600780c */ /* 0x000fe20004f41670 */
[----:B0-----:R-:W-:Y:S01]  /*2650*/  @!P3 IMAD.WIDE.U32 R20, R2, 0x78, R4 ;  /* 0x000000780214b825 */ /* 0x001fe200078e0004 */
[----:B------:R-:W-:Y:S02]  /*2660*/  LEA.HI.X R11, R50, R32, R51, 0x3, P4 ;  /* 0x00000020320b7211 */ /* 0x000fe400020f1c33 */
[----:B------:R-:W-:Y:S01]  /*2670*/  IADD3 R12, P4, P5, R14, R52, R10 ;  /* 0x000000340e0c7210 */ /* 0x000fe20007d9e00a */
[----:B------:R-:W-:-:S03]  /*2680*/  @!P3 IMAD.IADD R21, R21, 0x1, R13 ;  /* 0x000000011515b824 */ /* 0x000fc600078e020d */
[----:B------:R-:W-:Y:S02]  /*2690*/  IADD3.X R13, R9, R53, R11, P4, P5 ;  /* 0x00000035090d7210 */ /* 0x000fe400027ea40b */
[----:B--2---:R-:W-:-:S05]  /*26a0*/  @!P3 PRMT R8, R44, 0x8880, RZ ;  /* 0x000088802c08b816 */ /* 0x004fca00000000ff */
[----:B------:R-:W-:-:S04]  /*26b0*/  @!P3 IMAD R45, R8, R37, RZ ;  /* 0x00000025082db224 */ /* 0x000fc800078e02ff */
[----:B------:R-:W-:-:S05]  /*26c0*/  @!P3 IMAD R29, R29, R36, R45 ;  /* 0x000000241d1db224 */ /* 0x000fca00078e022d */
[----:B------:R0:W-:Y:S04]  /*26d0*/  @!P3 STG.E.U8 desc[UR38][R20.64+0x1], R29 ;  /* 0x0000011d1400b986 */ /* 0x0001e8000c101126 */
[----:B------:R-:W2:Y:S01]  /*26e0*/  @!P2 LDG.E.U8 R44, desc[UR38][R12.64] ;  /* 0x000000260c2ca981 */ /* 0x000ea2000c1e1100 */
[----:B------:R-:W-:Y:S02]  /*26f0*/  ISETP.LT.OR P3, PT, R54, 0x89, !P0 ;  /* 0x000000893600780c */ /* 0x000fe40004761670 */
[----:B-1----:R-:W-:-:S05]  /*2700*/  IADD3 R6, P4, R4, R39, RZ ;  /* 0x0000002704067210 */ /* 0x002fca0007f9e0ff */
[----:B------:R-:W-:Y:S01]  /*2710*/  IMAD.X R7, R5, 0x1, R40, P4 ;  /* 0x0000000105077824 */ /* 0x000fe200020e0628 */
[----:B--2---:R-:W-:-:S05]  /*2720*/  @!P2 PRMT R8, R44, 0x8880, RZ ;  /* 0x000088802c08a816 */ /* 0x004fca00000000ff */
[----:B------:R-:W-:-:S04]  /*2730*/  @!P2 IMAD R45, R8, R37, RZ ;  /* 0x00000025082da224 */ /* 0x000fc800078e02ff */
[----:B------:R-:W-:-:S05]  /*2740*/  @!P2 IMAD R15, R30, R36, R45 ;  /* 0x000000241e0fa224 */ /* 0x000fca00078e022d */
[----:B------:R-:W-:Y:S04]  /*2750*/  @!P2 STG.E.U8 desc[UR38][R6.64], R15 ;  /* 0x0000000f0600a986 */ /* 0x000fe8000c101126 */
[----:B------:R-:W2:Y:S01]  /*2760*/  @!P3 LDG.E.U8 R44, desc[UR38][R12.64+0x1] ;  /* 0x000001260c2cb981 */ /* 0x000ea2000c1e1100 */
[----:B0-----:R-:W-:Y:S01]  /*2770*/  IMAD.WIDE.U32 R20, R50, 0x78, R10 ;  /* 0x0000007832147825 */ /* 0x001fe200078e000a */
[----:B------:R-:W-:-:S03]  /*2780*/  ISETP.LT.OR P1, PT, R54, 0x101, !P1 ;  /* 0x000001013600780c */ /* 0x000fc60004f21670 */
[----:B------:R-:W-:Y:S01]  /*2790*/  IMAD.IADD R49, R49, 0x1, R21 ;  /* 0x0000000131317824 */ /* 0x000fe200078e0215 */
[----:B------:R-:W-:-:S04]  /*27a0*/  IADD3 R28, P2, P4, R14, R52, R20 ;  /* 0x000000340e1c7210 */ /* 0x000fc80007c5e014 */
[----:B------:R-:W-:Y:S02]  /*27b0*/  IADD3.X R29, R9, R53, R49, P2, P4 ;  /* 0x00000035091d7210 */ /* 0x000fe400017e8431 */
[----:B--2---:R-:W-:-:S05]  /*27c0*/  @!P3 PRMT R8, R44, 0x8880, RZ ;  /* 0x000088802c08b816 */ /* 0x004fca00000000ff */
[----:B------:R-:W-:-:S04]  /*27d0*/  @!P3 IMAD R45, R8, R37, RZ ;  /* 0x00000025082db224 */ /* 0x000fc800078e02ff */
[----:B------:R-:W-:-:S05]  /*27e0*/  @!P3 IMAD R31, R31, R36, R45 ;  /* 0x000000241f1fb224 */ /* 0x000fca00078e022d */
[----:B------:R0:W-:Y:S04]  /*27f0*/  @!P3 STG.E.U8 desc[UR38][R6.64+0x1], R31 ;  /* 0x0000011f0600b986 */ /* 0x0001e8000c101126 */
[----:B------:R-:W2:Y:S01]  /*2800*/  @!P1 LDG.E.U8 R44, desc[UR38][R28.64] ;  /* 0x000000261c2c9981 */ /* 0x000ea2000c1e1100 */
[----:B------:R-:W-:Y:S01]  /*2810*/  @!P1 IMAD.MOV.U32 R10, RZ, RZ, R6 ;  /* 0x000000ffff0a9224 */ /* 0x000fe200078e0006 */
[----:B------:R-:W-:Y:S01]  /*2820*/  ISETP.LT.OR P0, PT, R54, 0x101, !P0 ;  /* 0x000001013600780c */ /* 0x000fe20004701670 */
[----:B------:R-:W-:Y:S02]  /*2830*/  @!P1 IMAD.MOV.U32 R11, RZ, RZ, R7 ;  /* 0x000000ffff0b9224 */ /* 0x000fe400078e0007 */
[----:B------:R-:W-:Y:S02]  /*2840*/  @!P1 IMAD R13, R3, 0x78, RZ ;  /* 0x00000078030d9824 */ /* 0x000fe400078e02ff */
[----:B------:R-:W-:-:S04]  /*2850*/  @!P1 IMAD.WIDE.U32 R10, R2, 0x78, R10 ;  /* 0x00000078020a9825 */ /* 0x000fc800078e000a */
[----:B------:R-:W-:Y:S01]  /*2860*/  @!P1 IMAD.IADD R11, R13, 0x1, R11 ;  /* 0x000000010d0b9824 */ /* 0x000fe200078e020b */
[----:B--2---:R-:W-:-:S05]  /*2870*/  @!P1 PRMT R8, R44, 0x8880, RZ ;  /* 0x000088802c089816 */ /* 0x004fca00000000ff */
[----:B------:R-:W-:-:S04]  /*2880*/  @!P1 IMAD R45, R8, R37, RZ ;  /* 0x00000025082d9224 */ /* 0x000fc800078e02ff */
[----:B------:R-:W-:-:S05]  /*2890*/  @!P1 IMAD R13, R24, R36, R45 ;  /* 0x00000024180d9224 */ /* 0x000fca00078e022d */
[----:B------:R-:W-:Y:S04]  /*28a0*/  @!P1 STG.E.U8 desc[UR38][R10.64], R13 ;  /* 0x0000000d0a009986 */ /* 0x000fe8000c101126 */
[----:B------:R-:W2:Y:S01]  /*28b0*/  @!P0 LDG.E.U8 R44, desc[UR38][R28.64+0x1] ;  /* 0x000001261c2c8981 */ /* 0x000ea2000c1e1100 */
[----:B0-----:R-:W-:Y:S01]  /*28c0*/  @!P0 IADD3 R6, P2, P3, R39, 0x1, R4 ;  /* 0x0000000127068810 */ /* 0x001fe20007b5e004 */
[----:B------:R-:W-:Y:S01]  /*28d0*/  @!P0 IMAD R3, R3, 0x78, RZ ;  /* 0x0000007803038824 */ /* 0x000fe200078e02ff */
[----:B------:R-:W-:Y:S02]  /*28e0*/  ISETP.GE.AND P1, PT, R54, 0x109, PT ;  /* 0x000001093600780c */ /* 0x000fe40003f26270 */
[----:B------:R-:W-:Y:S02]  /*28f0*/  @!P0 IADD3.X R7, R40, RZ, R5, P2, P3 ;  /* 0x000000ff28078210 */ /* 0x000fe400017e6405 */
[----:B------:R-:W-:-:S02]  /*2900*/  LEA R15, P3, R50, R20, 0x3 ;  /* 0x00000014320f7211 */ /* 0x000fc400078618ff */
[----:B------:R-:W-:Y:S01]  /*2910*/  ISETP.LT.OR P2, PT, R55, 0x1, !P1 ;  /* 0x000000013700780c */ /* 0x000fe20004f41670 */
[----:B------:R-:W-:Y:S01]  /*2920*/  @!P0 IMAD.WIDE.U32 R6, R2, 0x78, R6 ;  /* 0x0000007802068825 */ /* 0x000fe200078e0006 */
        /* <DEDUP_REMOVED lines=10> */
[----:B------:R-:W-:-:S04]  /*29d0*/  @!P2 IADD3 R2, P0, P3, R39, R4, R39 ;  /* 0x000000042702a210 */ /* 0x000fc80007b1e027 */
[----:B------:R-:W-:Y:S02]  /*29e0*/  @!P2 IADD3.X R3, R40, R5, R40, P0, P3 ;  /* 0x000000052803a210 */ /* 0x000fe400007e6428 */
[----:B--2---:R-:W-:-:S05]  /*29f0*/  @!P2 PRMT R8, R44, 0x8880, RZ ;  /* 0x000088802c08a816 */ /* 0x004fca00000000ff */
[----:B------:R-:W-:-:S04]  /*2a00*/  @!P2 IMAD R45, R8, R37, RZ ;  /* 0x00000025082da224 */ /* 0x000fc800078e02ff */
[----:B------:R-:W-:-:S05]  /*2a10*/  @!P2 IMAD R9, R26, R36, R45 ;  /* 0x000000241a09a224 */ /* 0x000fca00078e022d */
[----:B------:R1:W-:Y:S04]  /*2a20*/  @!P2 STG.E.U8 desc[UR38][R2.64], R9 ;  /* 0x000000090200a986 */ /* 0x0003e8000c101126 */
[----:B------:R-:W0:Y:S02]  /*2a30*/  @!P1 LDG.E.U8 R44, desc[UR38][R14.64+0x1] ;  /* 0x000001260e2c9981 */ /* 0x000e24000c1e1100 */
[----:B0-----:R-:W-:-:S05]  /*2a40*/  @!P1 PRMT R6, R44, 0x8880, RZ ;  /* 0x000088802c069816 */ /* 0x001fca00000000ff */
[----:B------:R-:W-:-:S04]  /*2a50*/  @!P1 IMAD R45, R6, R37, RZ ;  /* 0x00000025062d9224 */ /* 0x000fc800078e02ff */
[----:B------:R-:W-:Y:S01]  /*2a60*/  IMAD R27, R27, R36, R45 ;  /* 0x000000241b1b7224 */ /* 0x000fe200078e022d */
[----:B-1----:R-:W-:Y:S06]  /*2a70*/  @P1 BRA `(.L_x_39) ;  /* 0x0000000400481947 */ /* 0x002fec0003800000 */
[----:B------:R-:W-:-:S04]  /*2a80*/  IADD3 R2, P0, P1, R39, 0x1, R4 ;  /* 0x0000000127027810 */ /* 0x000fc8000791e004 */
[----:B------:R-:W-:Y:S02]  /*2a90*/  IADD3.X R5, R40, RZ, R5, P0, P1 ;  /* 0x000000ff28057210 */ /* 0x000fe400007e2405 */
[----:B------:R-:W-:-:S05]  /*2aa0*/  IADD3 R2, P0, R2, R39, RZ ;  /* 0x0000002702027210 */ /* 0x000fca0007f1e0ff */
[----:B------:R-:W-:-:S05]  /*2ab0*/  IMAD.X R3, R5, 0x1, R40, P0 ;  /* 0x0000000105037824 */ /* 0x000fca00000e0628 */
[----:B------:R1:W-:Y:S01]  /*2ac0*/  STG.E.U8 desc[UR38][R2.64], R27 ;  /* 0x0000001b02007986 */ /* 0x0003e2000c101126 */
[----:B------:R-:W-:Y:S05]  /*2ad0*/  BRA `(.L_x_39) ;  /* 0x0000000400307947 */ /* 0x000fea0003800000 */
.L_x_30:
[----:B------:R-:W-:Y:S01]  /*2ae0*/  IMAD R47, R47, -0x8, R38 ;  /* 0xfffffff82f2f7824 */ /* 0x000fe200078e0226 */
[C---:B------:R-:W-:Y:S01]  /*2af0*/  ISETP.GE.AND P1, PT, R54.reuse, 0x1, PT ;  /* 0x000000013600780c */ /* 0x040fe20003f26270 */
[----:B------:R-:W-:Y:S01]  /*2b00*/  ULDC.64 UR4, c[0x0][0x5c0] ;  /* 0x0001700000047ab9 */ /* 0x000fe20000000a00 */
[----:B------:R-:W-:Y:S02]  /*2b10*/  ISETP.GE.AND P2, PT, R54, 0x9, PT ;  /* 0x000000093600780c */ /* 0x000fe40003f46270 */
[C---:B------:R-:W-:Y:S02]  /*2b20*/  ISETP.LT.OR P4, PT, R47.reuse, 0x1, !P1 ;  /* 0x000000012f00780c */ /* 0x040fe40004f81670 */
[----:B------:R-:W-:Y:S02]  /*2b30*/  IADD3 R4, P0, R12, UR4, RZ ;  /* 0x000000040c047c10 */ /* 0x000fe4000ff1e0ff */
[----:B------:R-:W-:Y:S02]  /*2b40*/  ISETP.LT.OR P1, PT, R47, 0x2, !P1 ;  /* 0x000000022f00780c */ /* 0x000fe40004f21670 */
[----:B------:R-:W-:-:S02]  /*2b50*/  IADD3.X R5, R46, UR5, RZ, P0, !PT ;  /* 0x000000052e057c10 */ /* 0x000fc400087fe4ff */
[----:B------:R-:W-:Y:S02]  /*2b60*/  ISETP.GE.AND P0, PT, R54, 0x81, PT ;  /* 0x000000813600780c */ /* 0x000fe40003f06270 */
[C---:B------:R-:W-:Y:S02]  /*2b70*/  ISETP.LT.OR P5, PT, R47.reuse, 0x1, !P2 ;  /* 0x000000012f00780c */ /* 0x040fe400057a1670 */
[C---:B------:R-:W-:Y:S01]  /*2b80*/  ISETP.LT.OR P3, PT, R47.reuse, 0x1, !P0 ;  /* 0x000000012f00780c */ /* 0x040fe20004761670 */
[-C--:B------:R-:W-:Y:S01]  /*2b90*/  @!P4 IMAD R11, R32, R36.reuse, RZ ;  /* 0x00000024200bc224 */ /* 0x080fe200078e02ff */
[C---:B------:R-:W-:Y:S02]  /*2ba0*/  ISETP.LT.OR P0, PT, R47.reuse, 0x2, !P0 ;  /* 0x000000022f00780c */ /* 0x040fe40004701670 */
[----:B------:R-:W-:Y:S01]  /*2bb0*/  ISETP.LT.OR P2, PT, R47, 0x2, !P2 ;  /* 0x000000022f00780c */ /* 0x000fe20005741670 */
[----:B------:R-:W-:Y:S01]  /*2bc0*/  @!P1 IMAD R33, R33, R36, RZ ;  /* 0x0000002421219224 */ /* 0x000fe200078e02ff */
[----:B------:R-:W-:Y:S01]  /*2bd0*/  @!P4 STG.E.U8 desc[UR38][R4.64], R11 ;  /* 0x0000000b0400c986 */ /* 0x000fe2000c101126 */
[----:B------:R-:W-:-:S03]  /*2be0*/  LEA R8, P4, R2, R4, 0x3 ;  /* 0x0000000402087211 */ /* 0x000fc600078818ff */
[----:B------:R0:W-:Y:S01]  /*2bf0*/  @!P1 STG.E.U8 desc[UR38][R4.64+0x1], R33 ;  /* 0x0000012104009986 */ /* 0x0001e2000c101126 */
[----:B------:R-:W-:Y:S01]  /*2c00*/  LEA.HI.X R9, R2, R5, R3, 0x3, P4 ;  /* 0x0000000502097211 */ /* 0x000fe200020f1c03 */
[----:B------:R-:W-:Y:S01]  /*2c10*/  @!P5 IMAD R13, R34, R36, RZ ;  /* 0x00000024220dd224 */ /* 0x000fe200078e02ff */
[----:B------:R-:W-:Y:S01]  /*2c20*/  ISETP.GE.AND P1, PT, R54, 0x89, PT ;  /* 0x000000893600780c */ /* 0x000fe20003f26270 */
[----:B------:R-:W-:Y:S02]  /*2c30*/  @!P3 IMAD R15, R3, 0x78, RZ ;  /* 0x00000078030fb824 */ /* 0x000fe400078e02ff */
[----:B------:R-:W-:Y:S01]  /*2c40*/  @!P3 IMAD.WIDE.U32 R6, R2, 0x78, R8 ;  /* 0x000000780206b825 */ /* 0x000fe200078e0008 */
[C---:B------:R-:W-:Y:S02]  /*2c50*/  ISETP.LT.OR P4, PT, R47.reuse, 0x1, !P1 ;  /* 0x000000012f00780c */ /* 0x040fe40004f81670 */
[----:B------:R-:W-:Y:S01]  /*2c60*/  ISETP.LT.OR P1, PT, R47, 0x2, !P1 ;  /* 0x000000022f00780c */ /* 0x000fe20004f21670 */
[----:B------:R-:W-:-:S02]  /*2c70*/  @!P0 IMAD R21, R3, 0x78, RZ ;  /* 0x0000007803158824 */ /* 0x000fc400078e02ff */
[--C-:B0-----:R-:W-:Y:S02]  /*2c80*/  @!P5 IMAD.MOV.U32 R4, RZ, RZ, R8.reuse ;  /* 0x000000ffff04d224 */ /* 0x101fe400078e0008 */
[--C-:B------:R-:W-:Y:S02]  /*2c90*/  @!P5 IMAD.MOV.U32 R5, RZ, RZ, R9.reuse ;  /* 0x000000ffff05d224 */ /* 0x100fe400078e0009 */
[----:B------:R-:W-:-:S03]  /*2ca0*/  @!P0 IMAD.WIDE.U32 R10, R2, 0x78, R8 ;  /* 0x00000078020a8825 */ /* 0x000fc600078e0008 */
[----:B------:R0:W-:Y:S01]  /*2cb0*/  @!P5 STG.E.U8 desc[UR38][R4.64], R13 ;  /* 0x0000000d0400d986 */ /* 0x0001e2000c101126 */
[-C--:B------:R-:W-:Y:S02]  /*2cc0*/  @!P2 IMAD R35, R35, R36.reuse, RZ ;  /* 0x000000242323a224 */ /* 0x080fe400078e02ff */
[----:B------:R-:W-:Y:S02]  /*2cd0*/  @!P3 IMAD.IADD R7, R15, 0x1, R7 ;  /* 0x000000010f07b824 */ /* 0x000fe400078e0207 */
[-C--:B------:R-:W-:Y:S02]  /*2ce0*/  @!P3 IMAD R15, R28, R36.reuse, RZ ;  /* 0x000000241c0fb224 */ /* 0x080fe400078e02ff */
[----:B------:R-:W-:Y:S02]  /*2cf0*/  @!P0 IMAD.IADD R11, R21, 0x1, R11 ;  /* 0x00000001150b8824 */ /* 0x000fe400078e020b */
[-C--:B------:R-:W-:Y:S02]  /*2d00*/  @!P0 IMAD R29, R29, R36.reuse, RZ ;  /* 0x000000241d1d8224 */ /* 0x080fe400078e02ff */
[----:B------:R-:W-:-:S02]  /*2d10*/  @!P4 IMAD R21, R30, R36, RZ ;  /* 0x000000241e15c224 */ /* 0x000fc400078e02ff */
[----:B0-----:R-:W-:Y:S02]  /*2d20*/  @!P2 IMAD.MOV.U32 R4, RZ, RZ, R8 ;  /* 0x000000ffff04a224 */ /* 0x001fe400078e0008 */
[----:B------:R-:W-:Y:S02]  /*2d30*/  @!P2 IMAD.MOV.U32 R5, RZ, RZ, R9 ;  /* 0x000000ffff05a224 */ /* 0x000fe400078e0009 */
[----:B------:R-:W-:-:S03]  /*2d40*/  @!P1 IMAD R31, R31, R36, RZ ;  /* 0x000000241f1f9224 */ /* 0x000fc600078e02ff */
[----:B------:R0:W-:Y:S01]  /*2d50*/  @!P2 STG.E.U8 desc[UR38][R4.64+0x1], R35 ;  /* 0x000001230400a986 */ /* 0x0001e2000c101126 */
[----:B------:R-:W-:-:S03]  /*2d60*/  ISETP.GE.AND P2, PT, R54, 0x101, PT ;  /* 0x000001013600780c */ /* 0x000fc60003f46270 */
[----:B------:R1:W-:Y:S01]  /*2d70*/  @!P3 STG.E.U8 desc[UR38][R6.64], R15 ;  /* 0x0000000f0600b986 */ /* 0x0003e2000c101126 */
[----:B------:R-:W-:Y:S02]  /*2d80*/  IADD3 R12, P3, R8, R39, RZ ;  /* 0x00000027080c7210 */ /* 0x000fe40007f7e0ff */
[----:B------:R-:W-:Y:S01]  /*2d90*/  ISETP.LT.OR P5, PT, R47, 0x1, !P2 ;  /* 0x000000012f00780c */ /* 0x000fe200057a1670 */
[----:B------:R2:W-:Y:S01]  /*2da0*/  @!P0 STG.E.U8 desc[UR38][R10.64+0x1], R29 ;  /* 0x0000011d0a008986 */ /* 0x0005e2000c101126 */
[----:B------:R-:W-:Y:S01]  /*2db0*/  ISETP.GE.AND P0, PT, R54, 0x109, PT ;  /* 0x000001093600780c */ /* 0x000fe20003f06270 */
[----:B------:R-:W-:Y:S01]  /*2dc0*/  IMAD.X R13, R9, 0x1, R40, P3 ;  /* 0x00000001090d7824 */ /* 0x000fe200018e0628 */
[C---:B------:R-:W-:Y:S01]  /*2dd0*/  ISETP.LT.OR P2, PT, R47.reuse, 0x2, !P2 ;  /* 0x000000022f00780c */ /* 0x040fe20005741670 */
[----:B0-----:R-:W-:Y:S01]  /*2de0*/  @!P4 IMAD.MOV.U32 R4, RZ, RZ, R12 ;  /* 0x000000ffff04c224 */ /* 0x001fe200078e000c */
[C---:B------:R-:W-:Y:S01]  /*2df0*/  ISETP.LT.OR P3, PT, R47.reuse, 0x1, !P0 ;  /* 0x000000012f00780c */ /* 0x040fe20004761670 */
[----:B------:R-:W-:Y:S01]  /*2e00*/  @!P4 IMAD.MOV.U32 R5, RZ, RZ, R13 ;  /* 0x000000ffff05c224 */ /* 0x000fe200078e000d */
[----:B------:R-:W-:-:S04]  /*2e10*/  ISETP.LT.OR P0, PT, R47, 0x2, !P0 ;  /* 0x000000022f00780c */ /* 0x000fc80004701670 */
[----:B------:R0:W-:Y:S01]  /*2e20*/  @!P4 STG.E.U8 desc[UR38][R4.64], R21 ;  /* 0x000000150400c986 */ /* 0x0001e2000c101126 */
[----:B------:R-:W-:-:S04]  /*2e30*/  @!P5 IMAD.WIDE.U32 R8, R2, 0x78, R12 ;  /* 0x000000780208d825 */ /* 0x000fc800078e000c */
[----:B-1----:R-:W-:Y:S02]  /*2e40*/  @!P2 IMAD.MOV.U32 R6, RZ, RZ, R12 ;  /* 0x000000ffff06a224 */ /* 0x002fe400078e000c */
[----:B------:R-:W-:Y:S01]  /*2e50*/  @!P2 IMAD.MOV.U32 R7, RZ, RZ, R13 ;  /* 0x000000ffff07a224 */ /* 0x000fe200078e000d */
[----:B--2---:R-:W-:Y:S01]  /*2e60*/  @!P3 IADD3 R10, P4, R12, R39, RZ ;  /* 0x000000270c0ab210 */ /* 0x004fe20007f9e0ff */
[----:B------:R-:W-:Y:S02]  /*2e70*/  @!P5 IMAD R11, R3, 0x78, RZ ;  /* 0x00000078030bd824 */ /* 0x000fe400078e02ff */
[----:B------:R-:W-:-:S04]  /*2e80*/  @!P2 IMAD.WIDE.U32 R6, R2, 0x78, R6 ;  /* 0x000000780206a825 */ /* 0x000fc800078e0006 */
[----:B------:R-:W-:Y:S02]  /*2e90*/  @!P2 IMAD R3, R3, 0x78, RZ ;  /* 0x000000780303a824 */ /* 0x000fe400078e02ff */
[----:B------:R-:W-:Y:S02]  /*2ea0*/  @!P5 IMAD.IADD R9, R11, 0x1, R9 ;  /* 0x000000010b09d824 */ /* 0x000fe400078e0209 */
[----:B------:R-:W-:Y:S01]  /*2eb0*/  @!P3 IMAD.X R11, R13, 0x1, R40, P4 ;  /* 0x000000010d0bb824 */ /* 0x000fe200020e0628 */
[----:B0-----:R-:W-:Y:S01]  /*2ec0*/  @!P0 IADD3 R4, P4, R12, R39, RZ ;  /* 0x000000270c048210 */ /* 0x001fe20007f9e0ff */
[----:B------:R-:W-:Y:S02]  /*2ed0*/  @!P2 IMAD.IADD R7, R3, 0x1, R7 ;  /* 0x000000010307a824 */ /* 0x000fe400078e0207 */
[----:B------:R-:W-:Y:S02]  /*2ee0*/  @!P1 IMAD.MOV.U32 R2, RZ, RZ, R12 ;  /* 0x000000ffff029224 */ /* 0x000fe400078e000c */
[----:B------:R-:W-:-:S02]  /*2ef0*/  @!P1 IMAD.MOV.U32 R3, RZ, RZ, R13 ;  /* 0x000000ffff039224 */ /* 0x000fc400078e000d */
[-C--:B------:R-:W-:Y:S02]  /*2f00*/  @!P5 IMAD R15, R24, R36.reuse, RZ ;  /* 0x00000024180fd224 */ /* 0x080fe400078e02ff */
[-C--:B------:R-:W-:Y:S01]  /*2f10*/  @!P2 IMAD R25, R25, R36.reuse, RZ ;  /* 0x000000241919a224 */ /* 0x080fe200078e02ff */
[----:B------:R0:W-:Y:S01]  /*2f20*/  @!P1 STG.E.U8 desc[UR38][R2.64+0x1], R31 ;  /* 0x0000011f02009986 */ /* 0x0001e2000c101126 */
[-C--:B------:R-:W-:Y:S02]  /*2f30*/  @!P3 IMAD R29, R26, R36.reuse, RZ ;  /* 0x000000241a1db224 */ /* 0x080fe400078e02ff */
[----:B------:R-:W-:Y:S01]  /*2f40*/  @!P0 IMAD R27, R27, R36, RZ ;  /* 0x000000241b1b8224 */ /* 0x000fe200078e02ff */
[----:B------:R0:W-:Y:S01]  /*2f50*/  @!P5 STG.E.U8 desc[UR38][R8.64], R15 ;  /* 0x0000000f0800d986 */ /* 0x0001e2000c101126 */
[----:B------:R-:W-:-:S03]  /*2f60*/  @!P0 IMAD.X R5, R13, 0x1, R40, P4 ;  /* 0x000000010d058824 */ /* 0x000fc600020e0628 */
[----:B------:R0:W-:Y:S04]  /*2f70*/  @!P2 STG.E.U8 desc[UR38][R6.64+0x1], R25 ;  /* 0x000001190600a986 */ /* 0x0001e8000c101126 */
[----:B------:R0:W-:Y:S04]  /*2f80*/  @!P3 STG.E.U8 desc[UR38][R10.64], R29 ;  /* 0x0000001d0a00b986 */ /* 0x0001e8000c101126 */
[----:B------:R0:W-:Y:S02]  /*2f90*/  @!P0 STG.E.U8 desc[UR38][R4.64+0x1], R27 ;  /* 0x0000011b04008986 */ /* 0x0001e4000c101126 */
.L_x_39:
[----:B------:R-:W-:Y:S05]  /*2fa0*/  BSYNC B0 ;  /* 0x0000000000007941 */ /* 0x000fea0003800000 */
.L_x_29:
[----:B------:R-:W-:Y:S01]  /*2fb0*/  IADD3 R16, P0, R16, UR36, RZ ;  /* 0x0000002410107c10 */ /* 0x000fe2000ff1e0ff */
[----:B------:R-:W-:Y:S01]  /*2fc0*/  ULDC.64 UR4, c[0x0][0x650] ;  /* 0x0001940000047ab9 */ /* 0x000fe20000000a00 */
[----:B01----:R-:W-:Y:S01]  /*2fd0*/  PRMT R2, RZ, 0x7610, R2 ;  /* 0x00007610ff027816 */ /* 0x003fe20000000002 */
[----:B------:R-:W-:Y:S01]  /*2fe0*/  IMAD.MOV.U32 R47, RZ, RZ, -0x1 ;  /* 0xffffffffff2f7424 */ /* 0x000fe200078e00ff */
[----:B------:R-:W-:Y:S01]  /*2ff0*/  IADD3.X R17, R17, UR42, RZ, P0, !PT ;  /* 0x0000002a11117c10 */ /* 0x000fe200087fe4ff */
[----:B------:R-:W-:Y:S01]  /*3000*/  IMAD.MOV.U32 R49, RZ, RZ, -0x1 ;  /* 0xffffffffff317424 */ /* 0x000fe200078e00ff */
[----:B------:R-:W-:-:S04]  /*3010*/  ISETP.GE.U32.AND P0, PT, R16, UR4, PT ;  /* 0x0000000410007c0c */ /* 0x000fc8000bf06070 */
[----:B------:R-:W-:-:S13]  /*3020*/  ISETP.GE.U32.AND.EX P0, PT, R17, UR5, PT, P0 ;  /* 0x0000000511007c0c */ /* 0x000fda000bf06100 */
[----:B------:R-:W-:Y:S05]  /*3030*/  @P0 BRA `(.L_x_40) ;  /* 0x0000000400640947 */ /* 0x000fea0003800000 */
[----:B------:R-:W0:Y:S01]  /*3040*/  S2R R10, SR_CTAID.X ;  /* 0x00000000000a7919 */ /* 0x000e220000002500 */
[----:B------:R-:W1:Y:S01]  /*3050*/  LDC.64 R8, c[0x0][0x628] ;  /* 0x00018a00ff087b82 */ /* 0x000e620000000a00 */
[----:B------:R-:W-:Y:S01]  /*3060*/  ULDC UR4, c[0x0][0x150] ;  /* 0x0000540000047ab9 */ /* 0x000fe20000000800 */
[----:B------:R-:W-:Y:S01]  /*3070*/  IMAD.MOV.U32 R6, RZ, RZ, R16 ;  /* 0x000000ffff067224 */ /* 0x000fe200078e0010 */
[----:B------:R-:W2:Y:S01]  /*3080*/  S2R R20, SR_CTAID.Y ;  /* 0x0000000000147919 */ /* 0x000ea20000002600 */
[----:B------:R-:W-:-:S04]  /*3090*/  IMAD.MOV.U32 R7, RZ, RZ, R17 ;  /* 0x000000ffff077224 */ /* 0x000fc800078e0011 */
[----:B------:R-:W3:Y:S08]  /*30a0*/  LDC R15, c[0x0][0x144] ;  /* 0x00005100ff0f7b82 */ /* 0x000ef00000000800 */
[----:B------:R-:W4:Y:S08]  /*30b0*/  LDC R0, c[0x0][0x630] ;  /* 0x00018c00ff007b82 */ /* 0x000f300000000800 */
[----:B------:R-:W2:Y:S01]  /*30c0*/  LDC.64 R12, c[0x0][0x620] ;  /* 0x00018800ff0c7b82 */ /* 0x000ea20000000a00 */
[----:B-1----:R-:W-:-:S04]  /*30d0*/  ISETP.NE.U32.AND P0, PT, R8, RZ, PT ;  /* 0x000000ff0800720c */ /* 0x002fc80003f05070 */
[----:B------:R-:W-:Y:S02]  /*30e0*/  ISETP.NE.AND.EX P0, PT, R9, RZ, PT, P0 ;  /* 0x000000ff0900720c */ /* 0x000fe40003f05300 */
[----:B0-----:R-:W-:-:S05]  /*30f0*/  I2FP.F32.U32 R2, R10 ;  /* 0x0000000a00027245 */ /* 0x001fca0000201000 */
[----:B------:R-:W-:-:S04]  /*3100*/  FMUL R2, R2, UR4 ;  /* 0x0000000402027c20 */ /* 0x000fc80008400000 */
[----:B------:R0:W1:Y:S02]  /*3110*/  F2I.U32.TRUNC.NTZ R14, R2 ;  /* 0x00000002000e7305 */ /* 0x000064000020f000 */
[----:B---34-:R-:W-:Y:S05]  /*3120*/  @!P0 BRA `(.L_x_41) ;  /* 0x0000000000288947 */ /* 0x018fea0003800000 */
[----:B------:R-:W3:Y:S02]  /*3130*/  LDC R3, c[0x0][0x634] ;  /* 0x00018d00ff037b82 */ /* 0x000ee40000000800 */
[----:B---3--:R-:W-:-:S05]  /*3140*/  IADD3 R7, P0, R16, R3, RZ ;  /* 0x0000000310077210 */ /* 0x008fca0007f1e0ff */
[----:B------:R-:W-:-:S04]  /*3150*/  IMAD.X R11, RZ, RZ, R17, P0 ;  /* 0x000000ffff0b7224 */ /* 0x000fc800000e0611 */
[----:B0-----:R-:W-:-:S04]  /*3160*/  IMAD.WIDE.U32 R2, R11, R8, RZ ;  /* 0x000000080b027225 */ /* 0x001fc800078e00ff */
[----:B------:R-:W-:-:S04]  /*3170*/  IMAD.WIDE.U32 R4, P0, R7, R9, R2 ;  /* 0x0000000907047225 */ /* 0x000fc80007800002 */
[----:B------:R-:W-:-:S04]  /*3180*/  IMAD.WIDE.U32 R2, R7, R8, RZ ;  /* 0x0000000807027225 */ /* 0x000fc800078e00ff */
[----:B------:R-:W-:Y:S01]  /*3190*/  IMAD.X R7, RZ, RZ, RZ, P0 ;  /* 0x000000ffff077224 */ /* 0x000fe200000e06ff */
[----:B------:R-:W-:Y:S01]  /*31a0*/  IADD3 RZ, P0, R3, R4, RZ ;  /* 0x0000000403ff7210 */ /* 0x000fe20007f1e0ff */
[----:B------:R-:W-:-:S04]  /*31b0*/  IMAD.MOV.U32 R6, RZ, RZ, R5 ;  /* 0x000000ffff067224 */ /* 0x000fc800078e0005 */
[----:B------:R-:W-:-:S08]  /*31c0*/  IMAD.WIDE.U32.X R6, R11, R9, R6, P0 ;  /* 0x000000090b067225 */ /* 0x000fd000000e0406 */
.L_x_41:
[----:B------:R-:W3:Y:S01]  /*31d0*/  LDC.64 R26, c[0x0][0x640] ;  /* 0x00019000ff1a7b82 */ /* 0x000ee20000000a00 */
[-CC-:B------:R-:W-:Y:S01]  /*31e0*/  SHF.R.U64 R49, R6, R0.reuse, R7.reuse ;  /* 0x0000000006317219 */ /* 0x180fe20000001207 */
[----:B-1----:R-:W-:Y:S01]  /*31f0*/  IMAD.MOV R14, RZ, RZ, -R14 ;  /* 0x000000ffff0e7224 */ /* 0x002fe200078e0a0e */
[----:B------:R-:W-:Y:S01]  /*3200*/  SHF.R.U32.HI R0, RZ, R0, R7 ;  /* 0x00000000ff007219 */ /* 0x000fe20000011607 */
[----:B------:R-:W-:Y:S01]  /*3210*/  ULDC UR4, c[0x0][0x154] ;  /* 0x0000550000047ab9 */ /* 0x000fe20000000800 */
[----:B------:R-:W-:Y:S01]  /*3220*/  IADD3 R5, P0, RZ, -R49, RZ ;  /* 0x80000031ff057210 */ /* 0x000fe20007f1e0ff */
[----:B------:R-:W-:Y:S02]  /*3230*/  IMAD R15, R15, R14, R10 ;  /* 0x0000000e0f0f7224 */ /* 0x000fe400078e020a */
[----:B------:R-:W1:Y:S01]  /*3240*/  LDC R4, c[0x0][0x618] ;  /* 0x00018600ff047b82 */ /* 0x000e620000000800 */
[----:B------:R-:W-:Y:S02]  /*3250*/  IMAD.MOV.U32 R7, RZ, RZ, 0x1 ;  /* 0x00000001ff077424 */ /* 0x000fe400078e00ff */
[----:B------:R-:W-:-:S04]  /*3260*/  IMAD.X R3, RZ, RZ, ~R0, P0 ;  /* 0x000000ffff037224 */ /* 0x000fc800000e0e00 */
[-C--:B--2---:R-:W-:Y:S01]  /*3270*/  IMAD R0, R3, R12.reuse, RZ ;  /* 0x0000000c03007224 */ /* 0x084fe200078e02ff */
[----:B------:R-:W2:Y:S01]  /*3280*/  LDC R6, c[0x0][0x608] ;  /* 0x00018200ff067b82 */ /* 0x000ea20000000800 */
[----:B0-----:R-:W-:-:S04]  /*3290*/  IMAD.WIDE.U32 R2, R5, R12, R16 ;  /* 0x0000000c05027225 */ /* 0x001fc800078e0010 */
[----:B------:R-:W-:Y:S01]  /*32a0*/  IMAD R5, R5, R13, R0 ;  /* 0x0000000d05057224 */ /* 0x000fe200078e0200 */
[----:B------:R-:W-:Y:S02]  /*32b0*/  I2FP.F32.U32 R0, R20 ;  /* 0x0000001400007245 */ /* 0x000fe40000201000 */
[----:B------:R-:W0:Y:S01]  /*32c0*/  LDC R24, c[0x0][0x658] ;  /* 0x00019600ff187b82 */ /* 0x000e220000000800 */
[----:B------:R-:W-:Y:S01]  /*32d0*/  IMAD.IADD R3, R3, 0x1, R5 ;  /* 0x0000000103037824 */ /* 0x000fe200078e0205 */
[----:B---3--:R-:W-:Y:S01]  /*32e0*/  ISETP.NE.U32.AND P0, PT, R26, RZ, PT ;  /* 0x000000ff1a00720c */ /* 0x008fe20003f05070 */
[----:B------:R-:W-:Y:S01]  /*32f0*/  FMUL R0, R0, UR4 ;  /* 0x0000000400007c20 */ /* 0x000fe20008400000 */
[----:B------:R-:W-:Y:S02]  /*3300*/  IMAD.MOV.U32 R5, RZ, RZ, -0x1 ;  /* 0xffffffffff057424 */ /* 0x000fe400078e00ff */
[----:B------:R-:W-:Y:S01]  /*3310*/  ISETP.NE.AND.EX P0, PT, R27, RZ, PT, P0 ;  /* 0x000000ff1b00720c */ /* 0x000fe20003f05300 */
[----:B------:R3:W4:Y:S01]  /*3320*/  F2I.U32.TRUNC.NTZ R12, R0 ;  /* 0x00000000000c7305 */ /* 0x000722000020f000 */
[----:B------:R-:W3:Y:S01]  /*3330*/  LDC R13, c[0x0][0x148] ;  /* 0x00005200ff0d7b82 */ /* 0x000ee20000000800 */
[----:B-1----:R-:W-:-:S02]  /*3340*/  SHF.R.U64 R10, R2, R4, R3 ;  /* 0x00000004020a7219 */ /* 0x002fc40000001203 */
[----:B------:R-:W-:-:S05]  /*3350*/  SHF.R.U32.HI R3, RZ, R4, R3 ;  /* 0x00000004ff037219 */ /* 0x000fca0000011603 */
[----:B------:R-:W1:Y:S01]  /*3360*/  LDC R14, c[0x0][0x600] ;  /* 0x00018000ff0e7b82 */ /* 0x000e620000000800 */
[-CC-:B--2---:R-:W-:Y:S02]  /*3370*/  SHF.R.U64 R8, R10, R6.reuse, R3.reuse ;  /* 0x000000060a087219 */ /* 0x184fe40000001203 */
[----:B------:R-:W-:-:S05]  /*3380*/  SHF.R.U32.HI R3, RZ, R6, R3 ;  /* 0x00000006ff037219 */ /* 0x000fca0000011603 */
[----:B------:R-:W2:Y:S01]  /*3390*/  LDC R25, c[0x0][0x648] ;  /* 0x00019200ff197b82 */ /* 0x000ea20000000800 */
[-CC-:B0-----:R-:W-:Y:S02]  /*33a0*/  SHF.R.U64 R11, R8, R24.reuse, R3.reuse ;  /* 0x00000018080b7219 */ /* 0x181fe40000001203 */
[-C--:B------:R-:W-:Y:S02]  /*33b0*/  SHF.L.U32 R5, R5, R24.reuse, RZ ;  /* 0x0000001805057219 */ /* 0x080fe400000006ff */
[-C--:B------:R-:W-:Y:S01]  /*33c0*/  SHF.R.U32.HI R3, RZ, R24.reuse, R3 ;  /* 0x00000018ff037219 */ /* 0x080fe20000011603 */
[----:B------:R-:W-:Y:S01]  /*33d0*/  IMAD.MOV.U32 R2, RZ, RZ, R11 ;  /* 0x000000ffff027224 */ /* 0x000fe200078e000b */
[----:B------:R-:W-:Y:S01]  /*33e0*/  SHF.L.U32 R24, R7, R24, RZ ;  /* 0x0000001807187219 */ /* 0x000fe200000006ff */
[----:B------:R-:W0:Y:S01]  /*33f0*/  LDC R28, c[0x0][0x638] ;  /* 0x00018e00ff1c7b82 */ /* 0x000e220000000800 */
[----:B------:R-:W-:-:S07]  /*3400*/  LOP3.LUT R21, RZ, R5, RZ, 0x33, !PT ;  /* 0x00000005ff157212 */ /* 0x000fce00078e33ff */
[----:B------:R-:W0:Y:S01]  /*3410*/  LDC R29, c[0x0][0x610] ;  /* 0x00018400ff1d7b82 */ /* 0x000e220000000800 */
[----:B----4-:R-:W-:Y:S05]  /*3420*/  @!P0 BRA `(.L_x_42) ;  /* 0x0000000000288947 */ /* 0x010fea0003800000 */
[----:B---3--:R-:W3:Y:S02]  /*3430*/  LDC R0, c[0x0][0x64c] ;  /* 0x00019300ff007b82 */ /* 0x008ee40000000800 */
        /* <DEDUP_REMOVED lines=9> */
.L_x_42:
[----:B------:R-:W-:Y:S01]  /*34d0*/  ISETP.NE.AND P0, PT, R19, 0x1, PT ;  /* 0x000000011300780c */ /* 0x000fe20003f05270 */
[----:B-1----:R-:W-:Y:S01]  /*34e0*/  VIADD R5, R14, 0xffffffff ;  /* 0xffffffff0e057836 */ /* 0x002fe20000000000 */
[----:B--23--:R-:W-:Y:S01]  /*34f0*/  SHF.R.U64 R0, R2, R25, R3 ;  /* 0x0000001902007219 */ /* 0x00cfe20000001203 */
[----:B------:R-:W-:Y:S01]  /*3500*/  IMAD.MOV R12, RZ, RZ, -R12 ;  /* 0x000000ffff0c7224 */ /* 0x000fe200078e0a0c */
[----:B------:R-:W-:Y:S01]  /*3510*/  LOP3.LUT R3, R8, R21, RZ, 0xc0, !PT ;  /* 0x0000001508037212 */ /* 0x000fe200078ec0ff */
[----:B------:R-:W-:Y:S02]  /*3520*/  IMAD.MOV.U32 R4, RZ, RZ, 0x1 ;  /* 0x00000001ff047424 */ /* 0x000fe400078e00ff */
[----:B------:R-:W-:Y:S02]  /*3530*/  IMAD.MOV R2, RZ, RZ, -R0 ;  /* 0x000000ffff027224 */ /* 0x000fe400078e0a00 */
[----:B------:R-:W-:Y:S01]  /*3540*/  IMAD R0, R24, R0, R3 ;  /* 0x0000000018007224 */ /* 0x000fe200078e0203 */
[----:B------:R-:W-:Y:S01]  /*3550*/  LOP3.LUT R3, R10, R5, RZ, 0xc0, !PT ;  /* 0x000000050a037212 */ /* 0x000fe200078ec0ff */
[----:B0-----:R-:W-:-:S02]  /*3560*/  IMAD R2, R2, R28, R11 ;  /* 0x0000001c02027224 */ /* 0x001fc400078e020b */
[----:B------:R-:W-:Y:S02]  /*3570*/  @P0 IMAD R15, R13, R12, R20 ;  /* 0x0000000c0d0f0224 */ /* 0x000fe400078e0214 */
[----:B------:R-:W-:Y:S01]  /*3580*/  IMAD R3, R2, R14, R3 ;  /* 0x0000000e02037224 */ /* 0x000fe200078e0203 */
[----:B------:R-:W-:Y:S01]  /*3590*/  PRMT R2, R4, 0x7610, R2 ;  /* 0x0000761004027816 */ /* 0x000fe20000000002 */
[----:B------:R-:W-:-:S05]  /*35a0*/  IMAD R0, R0, R29, R15 ;  /* 0x0000001d00007224 */ /* 0x000fca00078e020f */
[----:B------:R-:W-:Y:S02]  /*35b0*/  SEL R47, R3, R0, !P0 ;  /* 0x00000000032f7207 */ /* 0x000fe40004000000 */
[----:B------:R-:W-:-:S07]  /*35c0*/  SEL R0, R0, R3, !P0 ;  /* 0x0000000300007207 */ /* 0x000fce0004000000 */
.L_x_40:
[----:B------:R-:W-:Y:S01]  /*35d0*/  LOP3.LUT P0, RZ, R2, 0xff, RZ, 0xc0, !PT ;  /* 0x000000ff02ff7812 */ /* 0x000fe2000780c0ff */
[----:B------:R-:W-:-:S12]  /*35e0*/  IMAD.MOV.U32 R45, RZ, RZ, R0 ;  /* 0x000000ffff2d7224 */ /* 0x000fd800078e0000 */
[----:B------:R-:W-:Y:S05]  /*35f0*/  @P0 BRA `(.L_x_43) ;  /* 0xffffffdc00040947 */ /* 0x000fea000383ffff */
[----:B------:R-:W-:Y:S05]  /*3600*/  EXIT ;  /* 0x000000000000794d */ /* 0x000fea0003800000 */
.L_x_4:
        /* <DEDUP_REMOVED lines=26> */
.L_x_45:
        /* <DEDUP_REMOVED lines=14> */
[----:B------:R-:W-:Y:S02]  /*3890*/  IMAD R5, R7, R23, R10 ;  /* 0x0000001707057224 */ /* 0x000fe400078e020a */
[----:B------:R-:W-:Y:S02]  /*38a0*/  IMAD.MOV.U32 R10, RZ, RZ, 0x1 ;  /* 0x00000001ff0a7424 */ /* 0x000fe400078e00ff */
[----:B------:R-:W-:Y:S01]  /*38b0*/  IMAD.IADD R5, R9, 0x1, R5 ;  /* 0x0000000109057824 */ /* 0x000fe200078e0205 */
[----:B------:R-:W4:Y:S04]  /*38c0*/  LDC R20, c[0x0][0x608] ;  /* 0x00018200ff147b82 */ /* 0x000f280000000800 */
[----:B0-----:R-:W-:-:S02]  /*38d0*/  SHF.R.U64 R12, R8, R24, R5 ;  /* 0x00000018080c7219 */ /* 0x001fc40000001205 */
        /* <DEDUP_REMOVED lines=8> */
[----:B--2---:R-:W-:Y:S01]  /*3960*/  IMAD R24, R13, R7, R4 ;  /* 0x000000070d187224 */ /* 0x004fe200078e0204 */
[----:B------:R2:W3:Y:S06]  /*3970*/  F2I.U32.TRUNC.NTZ R21, R8 ;  /* 0x0000000800157305 */ /* 0x0004ec000020f000 */
[----:B------:R-:W1:Y:S01]  /*3980*/  LDC R22, c[0x0][0x600] ;  /* 0x00018000ff167b82 */ /* 0x000e620000000800 */
[-CC-:B----4-:R-:W-:Y:S02]  /*3990*/  SHF.R.U64 R15, R12, R20.reuse, R5.reuse ;  /* 0x000000140c0f7219 */ /* 0x190fe40000001205 */
[----:B------:R-:W-:Y:S01]  /*39a0*/  SHF.R.U32.HI R4, RZ, R20, R5 ;  /* 0x00000014ff047219 */ /* 0x000fe20000011605 */
[----:B------:R-:W-:-:S04]  /*39b0*/  IMAD.MOV.U32 R20, RZ, RZ, -0x1 ;  /* 0xffffffffff147424 */ /* 0x000fc800078e00ff */
[----:B------:R-:W4:Y:S01]  /*39c0*/  LDC R28, c[0x0][0x648] ;  /* 0x00019200ff1c7b82 */ /* 0x000f220000000800 */
[-C--:B0-----:R-:W-:Y:S02]  /*39d0*/  SHF.L.U32 R7, R20, R25.reuse, RZ ;  /* 0x0000001914077219 */ /* 0x081fe400000006ff */
[-CC-:B------:R-:W-:Y:S02]  /*39e0*/  SHF.R.U64 R20, R15, R25.reuse, R4.reuse ;  /* 0x000000190f147219 */ /* 0x180fe40000001204 */
[-C--:B------:R-:W-:Y:S02]  /*39f0*/  SHF.R.U32.HI R5, RZ, R25.reuse, R4 ;  /* 0x00000019ff057219 */ /* 0x080fe40000011604 */
[----:B------:R-:W-:Y:S01]  /*3a00*/  SHF.L.U32 R25, R10, R25, RZ ;  /* 0x000000190a197219 */ /* 0x000fe200000006ff */
[----:B------:R-:W0:Y:S01]  /*3a10*/  LDC R29, c[0x0][0x638] ;  /* 0x00018e00ff1d7b82 */ /* 0x000e220000000800 */
[----:B------:R-:W-:Y:S01]  /*3a20*/  LOP3.LUT R30, RZ, R7, RZ, 0x33, !PT ;  /* 0x00000007ff1e7212 */ /* 0x000fe200078e33ff */
[----:B------:R-:W-:-:S06]  /*3a30*/  IMAD.MOV.U32 R4, RZ, RZ, R20 ;  /* 0x000000ffff047224 */ /* 0x000fcc00078e0014 */
[----:B------:R-:W0:Y:S01]  /*3a40*/  LDC R31, c[0x0][0x610] ;  /* 0x00018400ff1f7b82 */ /* 0x000e220000000800 */
[----:B--23--:R-:W-:Y:S05]  /*3a50*/  @!P0 BRA `(.L_x_46) ;  /* 0x0000000000288947 */ /* 0x00cfea0003800000 */
[----:B------:R-:W2:Y:S02]  /*3a60*/  LDC R7, c[0x0][0x64c] ;  /* 0x00019300ff077b82 */ /* 0x000ea40000000800 */
[----:B--2---:R-:W-:-:S05]  /*3a70*/  IADD3 R7, P0, R20, R7, RZ ;  /* 0x0000000714077210 */ /* 0x004fca0007f1e0ff */
        /* <DEDUP_REMOVED lines=8> */
.L_x_46:
[----:B------:R-:W-:Y:S01]  /*3b00*/  ISETP.NE.AND P0, PT, R19, 0x1, PT ;  /* 0x000000011300780c */ /* 0x000fe20003f05270 */
[----:B-1----:R-:W-:Y:S01]  /*3b10*/  VIADD R9, R22, 0xffffffff ;  /* 0xffffffff16097836 */ /* 0x002fe20000000000 */
[----:B----4-:R-:W-:Y:S01]  /*3b20*/  SHF.R.U64 R5, R4, R28, R5 ;  /* 0x0000001c04057219 */ /* 0x010fe20000001205 */
        /* <DEDUP_REMOVED lines=8> */
[----:B------:R-:W-:Y:S02]  /*3bb0*/  IMAD R4, R4, R22, R5 ;  /* 0x0000001604047224 */ /* 0x000fe400078e0205 */
[----:B------:R-:W-:Y:S02]  /*3bc0*/  IMAD R13, R13, R31, R24 ;  /* 0x0000001f0d0d7224 */ /* 0x000fe400078e0218 */
[----:B------:R-:W-:-:S03]  /*3bd0*/  IMAD.MOV.U32 R7, RZ, RZ, R14 ;  /* 0x000000ffff077224 */ /* 0x000fc600078e000e */
[----:B------:R-:W-:Y:S02]  /*3be0*/  SEL R20, R4, R13, !P0 ;  /* 0x0000000d04147207 */ /* 0x000fe40004000000 */
[----:B------:R-:W-:-:S07]  /*3bf0*/  SEL R13, R13, R4, !P0 ;  /* 0x000000040d0d7207 */ /* 0x000fce0004000000 */
.L_x_44:
[----:B------:R-:W-:-:S08]  /*3c00*/  NOP ;  /* 0x0000000000007918 */ /* 0x000fd00000000000 */
[----:B------:R-:W0:-:S00]  /*3c10*/  USETMAXREG.DEALLOC.CTAPOOL 0x28 ;  /* 0x00000028000079c8 */ /* 0x000e0000080e0500 */
[----:B0-----:R-:W-:-:S13]  /*3c20*/  ISETP.NE.AND P0, PT, R0, RZ, PT ;  /* 0x000000ff0000720c */ /* 0x001fda0003f05270 */
[----:B------:R-:W-:Y:S05]  /*3c30*/  @P0 EXIT ;  /* 0x000000000000094d */ /* 0x000fea0003800000 */
[----:B------:R-:W-:Y:S01]  /*3c40*/  LOP3.LUT P0, RZ, R8, 0xff, RZ, 0xc0, !PT ;  /* 0x000000ff08ff7812 */ /* 0x000fe2000780c0ff */
[----:B------:R-:W-:Y:S02]  /*3c50*/  IMAD.MOV.U32 R0, RZ, RZ, 0x1 ;  /* 0x00000001ff007424 */ /* 0x000fe400078e00ff */
[----:B------:R-:W-:-:S10]  /*3c60*/  IMAD.MOV.U32 R11, RZ, RZ, RZ ;  /* 0x000000ffff0b7224 */ /* 0x000fd400078e00ff */
[----:B------:R-:W-:Y:S05]  /*3c70*/  @!P0 BRA `(.L_x_47) ;  /* 0x0000000c00248947 */ /* 0x000fea0003800000 */
[----:B------:R-:W0:Y:S01]  /*3c80*/  LDC R0, c[0x0][0x28c] ;  /* 0x0000a300ff007b82 */ /* 0x000e220000000800 */
[----:B------:R-:W-:Y:S01]  /*3c90*/  LOP3.LUT P0, RZ, R2, 0x1f, RZ, 0xc0, !PT ;  /* 0x0000001f02ff7812 */ /* 0x000fe2000780c0ff */
[----:B------:R-:W-:Y:S01]  /*3ca0*/  ULDC UR5, c[0x0][0x658] ;  /* 0x0001960000057ab9 */ /* 0x000fe20000000800 */
[----:B------:R-:W-:Y:S01]  /*3cb0*/  UMOV UR6, 0xffffffff ;  /* 0xffffffff00067882 */ /* 0x000fe20000000000 */
[----:B------:R-:W-:Y:S01]  /*3cc0*/  BSSY B0, `(.L_x_47) ;  /* 0x00000c4000007945 */ /* 0x000fe20003800000 */
[----:B------:R-:W-:Y:S01]  /*3cd0*/  USHF.L.U32 UR6, UR6, UR5, URZ ;  /* 0x0000000506067299 */ /* 0x000fe2000800063f */
[C---:B------:R-:W-:Y:S01]  /*3ce0*/  ISETP.NE.AND P2, PT, R3.reuse, RZ, PT ;  /* 0x000000ff0300720c */ /* 0x040fe20003f45270 */
[----:B------:R-:W-:Y:S01]  /*3cf0*/  IMAD.MOV.U32 R12, RZ, RZ, 0x1 ;  /* 0x00000001ff0c7424 */ /* 0x000fe200078e00ff */
[----:B------:R-:W-:Y:S01]  /*3d00*/  ISETP.NE.OR P0, PT, R3, RZ, !P0 ;  /* 0x000000ff0300720c */ /* 0x000fe20004705670 */
[----:B------:R-:W-:Y:S01]  /*3d10*/  IMAD.MOV.U32 R11, RZ, RZ, RZ ;  /* 0x000000ffff0b7224 */ /* 0x000fe200078e00ff */
[----:B------:R-:W-:Y:S01]  /*3d20*/  LOP3.LUT R10, R18, 0x2, RZ, 0xfc, !PT ;  /* 0x00000002120a7812 */ /* 0x000fe200078efcff */
[----:B------:R-:W-:Y:S01]  /*3d30*/  ULDC UR4, c[0x0][0x600] ;  /* 0x0001800000047ab9 */ /* 0x000fe20000000800 */
[----:B------:R-:W-:Y:S01]  /*3d40*/  UMOV UR7, 0x1 ;  /* 0x0000000100077882 */ /* 0x000fe20000000000 */
[----:B------:R-:W-:-:S02]  /*3d50*/  UIADD3 UR15, UR4, -0x1, URZ ;  /* 0xffffffff040f7890 */ /* 0x000fc4000fffe03f */
[----:B------:R-:W-:Y:S02]  /*3d60*/  USHF.L.U32 UR17, UR7, UR5, URZ ;  /* 0x0000000507117299 */ /* 0x000fe4000800063f */
[----:B------:R-:W-:Y:S01]  /*3d70*/  ULOP3.LUT UR16, URZ, UR6, URZ, 0x33, !UPT ;  /* 0x000000063f107292 */ /* 0x000fe2000f8e333f */
[----:B------:R-:W-:Y:S01]  /*3d80*/  ULDC.64 UR20, c[0x0][0x198] ;  /* 0x0000660000147ab9 */ /* 0x000fe20000000a00 */
[----:B0-----:R-:W-:-:S05]  /*3d90*/  VIADD R0, R0, 0x3f ;  /* 0x0000003f00007836 */ /* 0x001fca0000000000 */
[----:B------:R-:W-:-:S04]  /*3da0*/  SHF.R.S32.HI R5, RZ, 0x1f, R0 ;  /* 0x0000001fff057819 */ /* 0x000fc80000011400 */
[----:B------:R-:W-:Y:S01]  /*3db0*/  LEA.HI R5, R5, R0, RZ, 0x6 ;  /* 0x0000000005057211 */ /* 0x000fe200078f30ff */
[----:B------:R-:W-:-:S03]  /*3dc0*/  IMAD.MOV.U32 R0, RZ, RZ, 0x1 ;  /* 0x00000001ff007424 */ /* 0x000fc600078e00ff */
[----:B------:R-:W-:-:S05]  /*3dd0*/  SHF.R.S32.HI R8, RZ, 0x6, R5 ;  /* 0x00000006ff087819 */ /* 0x000fca0000011405 */
[----:B------:R-:W-:-:S07]  /*3de0*/  VIADD R9, R8, 0x1 ;  /* 0x0000000108097836 */ /* 0x000fce0000000000 */
.L_x_59:
[----:B------:R-:W-:-:S03]  /*3df0*/  UMOV UR4, 0xffffffff ;  /* 0xffffffff00047882 */ /* 0x000fc60000000000 */
[----:B------:R-:W-:Y:S05]  /*3e00*/  BRA.DIV UR4, `(.L_x_48) ;  /* 0x00000012045c7947 */ /* 0x000fea000b800000 */
[----:B------:R-:W-:-:S13]  /*3e10*/  ELECT P6, URZ, PT ;  /* 0x00000000003f782f */ /* 0x000fda00038c0000 */
.L_x_75:
[----:B------:R-:W0:Y:S01]  /*3e20*/  LDC R2, c[0x0][0x28c] ;  /* 0x0000a300ff027b82 */ /* 0x000e220000000800 */
[----:B------:R-:W-:Y:S01]  /*3e30*/  BSSY B1, `(.L_x_49) ;  /* 0x0000037000017945 */ /* 0x000fe20003800000 */
[----:B0-----:R-:W-:-:S13]  /*3e40*/  ISETP.LT.OR P6, PT, R2, 0x1, !P6 ;  /* 0x000000010200780c */ /* 0x001fda00077c1670 */
[----:B------:R-:W-:Y:S05]  /*3e50*/  @P6 BRA `(.L_x_50) ;  /* 0x0000000000d06947 */ /* 0x000fea0003800000 */
[----:B------:R-:W-:Y:S02]  /*3e60*/  IMAD.SHL.U32 R20, R20, 0x8, RZ ;  /* 0x0000000814147824 */ /* 0x000fe400078e00ff */
[----:B------:R-:W-:Y:S02]  /*3e70*/  IMAD R13, R13, 0x180, RZ ;  /* 0x000001800d0d7824 */ /* 0x000fe400078e02ff */
[----:B------:R-:W-:Y:S02]  /*3e80*/  IMAD.MOV.U32 R21, RZ, RZ, RZ ;  /* 0x000000ffff157224 */ /* 0x000fe400078e00ff */
[----:B------:R-:W-:Y:S02]  /*3e90*/  IMAD.MOV.U32 R2, RZ, RZ, R9 ;  /* 0x000000ffff027224 */ /* 0x000fe400078e0009 */
[----:B------:R-:W-:Y:S02]  /*3ea0*/  IMAD.MOV.U32 R3, RZ, RZ, R0 ;  /* 0x000000ffff037224 */ /* 0x000fe400078e0000 */
[----:B------:R-:W-:-:S07]  /*3eb0*/  IMAD.MOV.U32 R4, RZ, RZ, R11 ;  /* 0x000000ffff047224 */ /* 0x000fce00078e000b */
.L_x_54:
[----:B------:R-:W0:Y:S01]  /*3ec0*/  S2R R6, SR_CgaCtaId ;  /* 0x0000000000067919 */ /* 0x000e220000008800 */
[----:B------:R-:W-:-:S04]  /*3ed0*/  MOV R5, 0x400 ;  /* 0x0000040000057802 */ /* 0x000fc80000000f00 */
[----:B0-----:R-:W-:Y:S02]  /*3ee0*/  LEA R15, R6, R5, 0x18 ;  /* 0x00000005060f7211 */ /* 0x001fe400078ec0ff */
[----:B------:R-:W-:Y:S01]  /*3ef0*/  SHF.L.U32 R5, R3, 0x1f, RZ ;  /* 0x0000001f03057819 */ /* 0x000fe200000006ff */
[----:B------:R-:W0:Y:S02]  /*3f00*/  @!P2 LDC R6, c[0x0][0x500] ;  /* 0x00014000ff06ab82 */ /* 0x000e240000000800 */
[----:B------:R-:W-:-:S04]  /*3f10*/  IMAD R14, R4, 0x8, R15 ;  /* 0x00000008040e7824 */ /* 0x000fc800078e020f */
[----:B------:R-:W1:Y:S02]  /*3f20*/  SYNCS.PHASECHK.TRANS64.TRYWAIT P1, [R14+URZ+0x48], R5 ;  /* 0x000048050e0075a7 */ /* 0x000e64000802017f */
[----:B-1----:R-:W-:Y:S05]  /*3f30*/  @!P1 BRA `(.L_x_51) ;  /* 0x0000001000309947 */ /* 0x002fea0003800000 */
.L_x_76:
[----:B-1----:R-:W-:Y:S01]  /*3f40*/  PRMT R5, R10, 0x9910, RZ ;  /* 0x000099100a057816 */ /* 0x002fe200000000ff */
[----:B0-----:R0:W-:Y:S03]  /*3f50*/  @!P2 SYNCS.ARRIVE.TRANS64 RZ, [R14+URZ], R6 ;  /* 0x000000060effa9a7 */ /* 0x0011e6000800003f */
[----:B------:R-:W-:-:S13]  /*3f60*/  ISETP.NE.AND P1, PT, R5, 0x2, PT ;  /* 0x000000020500780c */ /* 0x000fda0003f25270 */
[----:B0-----:R-:W-:Y:S05]  /*3f70*/  @P1 BRA `(.L_x_52) ;  /* 0x0000000000041947 */ /* 0x001fea0003800000 */
[----:B------:R-:W-:Y:S01]  /*3f80*/  BPT.TRAP 0x1 ;  /* 0x000000040000795c */ /* 0x000fe20000300000 */
.L_x_52:
[----:B------:R-:W-:Y:S05]  /*3f90*/  @P0 BRA `(.L_x_53) ;  /* 0x0000000000040947 */ /* 0x000fea0003800000 */
[----:B------:R-:W-:Y:S01]  /*3fa0*/  BPT.TRAP 0x1 ;  /* 0x000000040000795c */ /* 0x000fe20000300000 */
.L_x_53:
[--C-:B------:R-:W-:Y:S01]  /*3fb0*/  IMAD R5, R4, 0x6000, R15.reuse ;  /* 0x0000600004057824 */ /* 0x100fe200078e020f */
[----:B------:R-:W-:Y:S01]  /*3fc0*/  R2UR UR9, R14 ;  /* 0x000000000e0972ca */ /* 0x000fe200000e0000 */
[----:B------:R-:W-:Y:S01]  /*3fd0*/  IMAD R15, R4, 0x200, R15 ;  /* 0x00000200040f7824 */ /* 0x000fe200078e020f */
[----:B------:R-:W-:Y:S01]  /*3fe0*/  UIADD3 UR4, UP0, UR20, 0xf0, URZ ;  /* 0x000000f014047890 */ /* 0x000fe2000ff1e03f */
[----:B------:R-:W-:Y:S01]  /*3ff0*/  VIADD R2, R2, 0xffffffff ;  /* 0xffffffff02027836 */ /* 0x000fe20000000000 */
[----:B------:R-:W-:Y:S01]  /*4000*/  R2UR UR5, R5 ;  /* 0x00000000050572ca */ /* 0x000fe200000e0000 */
[----:B------:R-:W-:Y:S01]  /*4010*/  UIADD3 UR22, UP1, UR20, 0x1f0, URZ ;  /* 0x000001f014167890 */ /* 0x000fe2000ff3e03f */
[----:B------:R-:W-:Y:S01]  /*4020*/  R2UR UR8, R15 ;  /* 0x000000000f0872ca */ /* 0x000fe200000e0000 */
[----:B------:R-:W-:Y:S01]  /*4030*/  VIADD R4, R4, 0x1 ;  /* 0x0000000104047836 */ /* 0x000fe20000000000 */
[----:B------:R-:W-:Y:S01]  /*4040*/  R2UR UR11, R13 ;  /* 0x000000000d0b72ca */ /* 0x000fe200000e0000 */
[----:B------:R-:W-:Y:S01]  /*4050*/  UIADD3.X UR23, URZ, UR21, URZ, UP1, !UPT ;  /* 0x000000153f177290 */ /* 0x000fe20008ffe43f */
[----:B------:R-:W-:Y:S01]  /*4060*/  R2UR UR10, R21 ;  /* 0x00000000150a72ca */ /* 0x000fe200000e0000 */
[----:B------:R-:W-:Y:S01]  /*4070*/  UMOV UR6, 0x0 ;  /* 0x0000000000067882 */ /* 0x000fe20000000000 */
[----:B------:R-:W-:Y:S01]  /*4080*/  R2UR UR12, R7 ;  /* 0x00000000070c72ca */ /* 0x000fe200000e0000 */
[----:B------:R-:W-:Y:S01]  /*4090*/  UMOV UR7, 0x10000000 ;  /* 0x1000000000077882 */ /* 0x000fe20000000000 */
[----:B------:R-:W-:Y:S01]  /*40a0*/  R2UR UR18, R20 ;  /* 0x00000000141272ca */ /* 0x000fe200000e0000 */
[----:B------:R-:W-:Y:S01]  /*40b0*/  VIADD R21, R21, 0x40 ;  /* 0x0000004015157836 */ /* 0x000fe20000000000 */
[----:B------:R-:W-:Y:S01]  /*40c0*/  ISETP.GT.AND P3, PT, R2, 0x1, PT ;  /* 0x000000010200780c */ /* 0x000fe20003f64270 */
[----:B------:R-:W-:Y:S01]  /*40d0*/  UIADD3 UR13, UR5, 0x180, URZ ;  /* 0x00000180050d7890 */ /* 0x000fe2000fffe03f */
[----:B------:R-:W-:Y:S01]  /*40e0*/  ISETP.NE.AND P1, PT, R4, 0x9, PT ;  /* 0x000000090400780c */ /* 0x000fe20003f25270 */
[----:B------:R-:W-:-:S02]  /*40f0*/  UIADD3.X UR5, URZ, UR21, URZ, UP0, !UPT ;  /* 0x000000153f057290 */ /* 0x000fc400087fe43f */
[----:B------:R-:W-:Y:S01]  /*4100*/  UIADD3 UR14, UR8, 0x36180, URZ ;  /* 0x00036180080e7890 */ /* 0x000fe2000fffe03f */
[----:B------:R-:W-:Y:S02]  /*4110*/  SEL R6, RZ, 0x1, P1 ;  /* 0x00000001ff067807 */ /* 0x000fe40000800000 */
[----:B------:R-:W-:Y:S01]  /*4120*/  UMOV UR8, UR13 ;  /* 0x0000000d00087c82 */ /* 0x000fe20008000000 */
[----:B------:R-:W-:Y:S02]  /*4130*/  SEL R4, R4, RZ, P1 ;  /* 0x000000ff04047207 */ /* 0x000fe40000800000 */
[----:B------:R-:W-:Y:S01]  /*4140*/  LOP3.LUT R3, R3, R6, RZ, 0x3c, !PT ;  /* 0x0000000603037212 */ /* 0x000fe200078e3cff */
[----:B------:R0:W-:Y:S02]  /*4150*/  UTMALDG.3D [UR8], [UR4], desc[UR6] ;  /* 0x00000608040075b4 */ /* 0x0001e40008011000 */
[----:B0-----:R-:W-:Y:S01]  /*4160*/  UMOV UR8, UR14 ;  /* 0x0000000e00087c82 */ /* 0x001fe20008000000 */
[----:B------:R-:W-:-:S02]  /*4170*/  UMOV UR11, UR18 ;  /* 0x00000012000b7c82 */ /* 0x000fc40008000000 */
[----:B------:R0:W-:Y:S02]  /*4180*/  UTMALDG.3D [UR8], [UR22], desc[UR6] ;  /* 0x00000608160075b4 */ /* 0x0001e40008011000 */
[----:B0-----:R-:W-:Y:S05]  /*4190*/  @P3 BRA `(.L_x_54) ;  /* 0xfffffffc00483947 */ /* 0x001fea000383ffff */
.L_x_50:
[----:B------:R-:W-:Y:S05]  /*41a0*/  BSYNC B1 ;  /* 0x0000000000017941 */ /* 0x000fea0003800000 */
.L_x_49:
[----:B------:R-:W-:Y:S01]  /*41b0*/  LOP3.LUT P3, RZ, R12, 0xff, RZ, 0xc0, !PT ;  /* 0x000000ff0cff7812 */ /* 0x000fe2000786c0ff */
[----:B------:R-:W-:Y:S01]  /*41c0*/  IMAD.IADD R4, R8, 0x1, R11 ;  /* 0x0000000108047824 */ /* 0x000fe200078e020b */
[----:B------:R-:W-:Y:S01]  /*41d0*/  IADD3 R16, P4, R16, UR36, RZ ;  /* 0x0000002410107c10 */ /* 0x000fe2000ff9e0ff */
[----:B------:R-:W-:Y:S01]  /*41e0*/  ULDC.64 UR4, c[0x0][0x650] ;  /* 0x0001940000047ab9 */ /* 0x000fe20000000a00 */
[----:B------:R-:W-:Y:S01]  /*41f0*/  BSSY B1, `(.L_x_55) ;  /* 0x000006e000017945 */ /* 0x000fe20003800000 */
[----:B------:R-:W-:Y:S01]  /*4200*/  IMAD.MOV.U32 R13, RZ, RZ, -0x1 ;  /* 0xffffffffff0d7424 */ /* 0x000fe200078e00ff */
[----:B------:R-:W-:Y:S01]  /*4210*/  ISETP.GT.U32.AND P1, PT, R4, 0x8, PT ;  /* 0x000000080400780c */ /* 0x000fe20003f24070 */
[----:B------:R-:W-:Y:S01]  /*4220*/  IMAD.MOV.U32 R20, RZ, RZ, -0x1 ;  /* 0xffffffffff147424 */ /* 0x000fe200078e00ff */
[----:B------:R-:W-:Y:S01]  /*4230*/  IADD3.X R17, R17, UR42, RZ, P4, !PT ;  /* 0x0000002a11117c10 */ /* 0x000fe2000a7fe4ff */
[----:B------:R-:W-:Y:S01]  /*4240*/  IMAD.MOV.U32 R7, RZ, RZ, -0x1 ;  /* 0xffffffffff077424 */ /* 0x000fe200078e00ff */
[----:B------:R-:W-:-:S02]  /*4250*/  ISETP.LT.U32.AND P1, PT, R8, 0x9, P1 ;  /* 0x000000090800780c */ /* 0x000fc40000f21070 */
[----:B------:R-:W-:Y:S01]  /*4260*/  PRMT R12, RZ, 0x7610, R12 ;  /* 0x00007610ff0c7816 */ /* 0x000fe2000000000c */
[----:B------:R-:W0:Y:S01]  /*4270*/  @P3 S2R R3, SR_CgaCtaId ;  /* 0x0000000000033919 */ /* 0x000e220000008800 */
[----:B------:R-:W-:-:S04]  /*4280*/  @P3 MOV R2, 0x400 ;  /* 0x0000040000023802 */ /* 0x000fc80000000f00 */
[----:B0-----:R-:W-:Y:S01]  /*4290*/  @P3 LEA R5, R3, R2, 0x18 ;  /* 0x0000000203053211 */ /* 0x001fe200078ec0ff */
[----:B------:R-:W-:-:S03]  /*42a0*/  IMAD.WIDE.U32 R2, R4, 0x38e38e39, RZ ;  /* 0x38e38e3904027825 */ /* 0x000fc600078e00ff */
[----:B------:R0:W-:Y:S01]  /*42b0*/  @P3 SYNCS.ARRIVE.TRANS64.A1T0 RZ, [R5+URZ+0xa8], RZ ;  /* 0x0000a8ff05ff39a7 */ /* 0x0001e2000810003f */
[----:B------:R-:W-:Y:S02]  /*42c0*/  ISETP.GE.U32.AND P3, PT, R8, 0x9, PT ;  /* 0x000000090800780c */ /* 0x000fe40003f66070 */
[----:B------:R-:W-:Y:S02]  /*42d0*/  PRMT R2, RZ, 0x7610, R2 ;  /* 0x00007610ff027816 */ /* 0x000fe40000000002 */
[----:B0-----:R-:W-:Y:S02]  /*42e0*/  SHF.R.U32.HI R5, RZ, 0x1, R3 ;  /* 0x00000001ff057819 */ /* 0x001fe40000011603 */
[----:B------:R-:W-:Y:S02]  /*42f0*/  SEL R3, RZ, 0x1, !P1 ;  /* 0x00000001ff037807 */ /* 0x000fe40004800000 */
[----:B------:R-:W-:Y:S01]  /*4300*/  ISETP.GE.U32.AND P1, PT, R16, UR4, PT ;  /* 0x0000000410007c0c */ /* 0x000fe2000bf26070 */
[----:B------:R-:W-:Y:S01]  /*4310*/  IMAD R11, R5, -0x9, R4 ;  /* 0xfffffff7050b7824 */ /* 0x000fe200078e0204 */
[----:B------:R-:W-:-:S02]  /*4320*/  LOP3.LUT R0, R0, R3, RZ, 0x3c, !PT ;  /* 0x0000000300007212 */ /* 0x000fc400078e3cff */
[----:B------:R-:W-:Y:S02]  /*4330*/  ISETP.GE.U32.AND.EX P1, PT, R17, UR5, PT, P1 ;  /* 0x0000000511007c0c */ /* 0x000fe4000bf26110 */
[----:B------:R-:W-:-:S11]  /*4340*/  @P3 LOP3.LUT R0, R0, 0x1, R5, 0x78, !PT ;  /* 0x0000000100003812 */ /* 0x000fd600078e7805 */
[----:B------:R-:W-:Y:S05]  /*4350*/  @P1 BRA `(.L_x_56) ;  /* 0x00000004005c1947 */ /* 0x000fea0003800000 */
[----:B------:R-:W-:Y:S01]  /*4360*/  ULDC.64 UR4, c[0x0][0x628] ;  /* 0x00018a0000047ab9 */ /* 0x000fe20000000a00 */
[----:B------:R-:W0:Y:S01]  /*4370*/  S2R R14, SR_CTAID.X ;  /* 0x00000000000e7919 */ /* 0x000e220000002500 */
[----:B------:R-:W-:Y:S01]  /*4380*/  ISETP.NE.U32.AND P1, PT, RZ, UR4, PT ;  /* 0x00000004ff007c0c */ /* 0x000fe2000bf25070 */
[----:B------:R-:W-:Y:S01]  /*4390*/  ULDC UR7, c[0x0][0x630] ;  /* 0x00018c0000077ab9 */ /* 0x000fe20000000800 */
[----:B------:R-:W-:Y:S01]  /*43a0*/  IMAD.MOV.U32 R2, RZ, RZ, R16 ;  /* 0x000000ffff027224 */ /* 0x000fe200078e0010 */
[----:B------:R-:W1:Y:S01]  /*43b0*/  S2R R13, SR_CTAID.Y ;  /* 0x00000000000d7919 */ /* 0x000e620000002600 */
[----:B------:R-:W-:Y:S01]  /*43c0*/  ISETP.NE.AND.EX P1, PT, RZ, UR5, PT, P1 ;  /* 0x00000005ff007c0c */ /* 0x000fe2000bf25310 */
[----:B------:R-:W-:-:S12]  /*43d0*/  IMAD.MOV.U32 R3, RZ, RZ, R17 ;  /* 0x000000ffff037224 */ /* 0x000fd800078e0011 */
[----:B------:R-:W-:Y:S05]  /*43e0*/  @!P1 BRA `(.L_x_57) ;  /* 0x0000000000289947 */ /* 0x000fea0003800000 */
[----:B------:R-:W-:Y:S02]  /*43f0*/  ULDC UR6, c[0x0][0x634] ;  /* 0x00018d0000067ab9 */ /* 0x000fe40000000800 */
[----:B------:R-:W-:-:S05]  /*4400*/  IADD3 R7, P1, R16, UR6, RZ ;  /* 0x0000000610077c10 */ /* 0x000fca000ff3e0ff */
[----:B------:R-:W-:-:S04]  /*4410*/  IMAD.X R15, RZ, RZ, R17, P1 ;  /* 0x000000ffff0f7224 */ /* 0x000fc800008e0611 */
[----:B------:R-:W-:-:S04]  /*4420*/  IMAD.WIDE.U32 R4, R15, UR4, RZ ;  /* 0x000000040f047c25 */ /* 0x000fc8000f8e00ff */
[----:B------:R-:W-:-:S04]  /*4430*/  IMAD.WIDE.U32 R4, P1, R7, UR5, R4 ;  /* 0x0000000507047c25 */ /* 0x000fc8000f820004 */
[----:B------:R-:W-:-:S04]  /*4440*/  IMAD.WIDE.U32 R6, R7, UR4, RZ ;  /* 0x0000000407067c25 */ /* 0x000fc8000f8e00ff */
[----:B------:R-:W-:Y:S01]  /*4450*/  IMAD.X R3, RZ, RZ, RZ, P1 ;  /* 0x000000ffff037224 */ /* 0x000fe200008e06ff */
[----:B------:R-:W-:Y:S01]  /*4460*/  IADD3 RZ, P1, R7, R4, RZ ;  /* 0x0000000407ff7210 */ /* 0x000fe20007f3e0ff */
[----:B------:R-:W-:-:S04]  /*4470*/  IMAD.MOV.U32 R2, RZ, RZ, R5 ;  /* 0x000000ffff027224 */ /* 0x000fc800078e0005 */
[----:B------:R-:W-:-:S08]  /*4480*/  IMAD.WIDE.U32.X R2, R15, UR5, R2, P1 ;  /* 0x000000050f027c25 */ /* 0x000fd000088e0402 */
.L_x_57:
[--C-:B------:R-:W-:Y:S01]  /*4490*/  SHF.R.U64 R6, R2, UR7, R3.reuse ;  /* 0x0000000702067c19 */ /* 0x100fe20008001203 */
[----:B------:R-:W-:Y:S01]  /*44a0*/  ULDC.64 UR4, c[0x0][0x620] ;  /* 0x0001880000047ab9 */ /* 0x000fe20000000a00 */
[----:B------:R-:W-:Y:S01]  /*44b0*/  SHF.R.U32.HI R2, RZ, UR7, R3 ;  /* 0x00000007ff027c19 */ /* 0x000fe20008011603 */
[----:B------:R-:W-:Y:S01]  /*44c0*/  IMAD.MOV.U32 R3, RZ, RZ, R17 ;  /* 0x000000ffff037224 */ /* 0x000fe200078e0011 */
[----:B------:R-:W-:Y:S01]  /*44d0*/  IADD3 R5, P1, RZ, -R6, RZ ;  /* 0x80000006ff057210 */ /* 0x000fe20007f3e0ff */
[----:B------:R-:W2:Y:S01]  /*44e0*/  LDC R25, c[0x0][0x144] ;  /* 0x00005100ff197b82 */ /* 0x000ea20000000800 */
[----:B0-----:R-:W-:Y:S01]  /*44f0*/  I2FP.F32.U32 R7, R14 ;  /* 0x0000000e00077245 */ /* 0x001fe20000201000 */
[----:B------:R-:W-:Y:S01]  /*4500*/  ULDC.64 UR8, c[0x0][0x640] ;  /* 0x0001900000087ab9 */ /* 0x000fe20000000a00 */
[----:B------:R-:W-:Y:S01]  /*4510*/  ULDC UR6, c[0x0][0x608] ;  /* 0x0001820000067ab9 */ /* 0x000fe20000000800 */
[----:B------:R-:W-:Y:S01]  /*4520*/  IMAD.X R2, RZ, RZ, ~R2, P1 ;  /* 0x000000ffff027224 */ /* 0x000fe200008e0e02 */
[----:B------:R-:W-:-:S03]  /*4530*/  ISETP.NE.U32.AND P1, PT, RZ, UR8, PT ;  /* 0x00000008ff007c0c */ /* 0x000fc6000bf25070 */
[----:B------:R-:W-:Y:S01]  /*4540*/  IMAD R4, R2, UR4, RZ ;  /* 0x0000000402047c24 */ /* 0x000fe2000f8e02ff */
[----:B------:R-:W0:Y:S01]  /*4550*/  LDC R20, c[0x0][0x148] ;  /* 0x00005200ff147b82 */ /* 0x000e220000000800 */
[----:B------:R-:W-:Y:S01]  /*4560*/  IMAD.MOV.U32 R2, RZ, RZ, R16 ;  /* 0x000000ffff027224 */ /* 0x000fe200078e0010 */
[----:B------:R-:W-:-:S03]  /*4570*/  ISETP.NE.AND.EX P1, PT, RZ, UR9, PT, P1 ;  /* 0x00000009ff007c0c */ /* 0x000fc6000bf25310 */
[----:B------:R-:W-:Y:S01]  /*4580*/  IMAD.WIDE.U32 R2, R5, UR4, R2 ;  /* 0x0000000405027c25 */ /* 0x000fe2000f8e0002 */
[----:B------:R-:W-:-:S03]  /*4590*/  ULDC UR4, c[0x0][0x150] ;  /* 0x0000540000047ab9 */ /* 0x000fc60000000800 */
[----:B------:R-:W-:Y:S02]  /*45a0*/  IMAD R5, R5, UR5, R4 ;  /* 0x0000000505057c24 */ /* 0x000fe4000f8e0204 */
[----:B------:R-:W-:Y:S01]  /*45b0*/  FMUL R4, R7, UR4 ;  /* 0x0000000407047c20 */ /* 0x000fe20008400000 */
[----:B------:R-:W-:Y:S01]  /*45c0*/  ULDC UR4, c[0x0][0x618] ;  /* 0x0001860000047ab9 */ /* 0x000fe20000000800 */
[----:B------:R-:W-:Y:S01]  /*45d0*/  ULDC UR5, c[0x0][0x154] ;  /* 0x0000550000057ab9 */ /* 0x000fe20000000800 */
[----:B------:R-:W-:-:S03]  /*45e0*/  IMAD.IADD R3, R3, 0x1, R5 ;  /* 0x0000000103037824 */ /* 0x000fc600078e0205 */
[----:B------:R-:W3:Y:S02]  /*45f0*/  F2I.U32.TRUNC.NTZ R4, R4 ;  /* 0x0000000400047305 */ /* 0x000ee4000020f000 */
[----:B------:R-:W-:Y:S02]  /*4600*/  SHF.R.U64 R7, R2, UR4, R3 ;  /* 0x0000000402077c19 */ /* 0x000fe40008001203 */
[----:B-1----:R-:W-:-:S05]  /*4610*/  I2FP.F32.U32 R2, R13 ;  /* 0x0000000d00027245 */ /* 0x002fca0000201000 */
[----:B------:R-:W-:Y:S01]  /*4620*/  FMUL R22, R2, UR5 ;  /* 0x0000000502167c20 */ /* 0x000fe20008400000 */
[----:B------:R-:W-:Y:S01]  /*4630*/  SHF.R.U32.HI R2, RZ, UR4, R3 ;  /* 0x00000004ff027c19 */ /* 0x000fe20008011603 */
[----:B------:R-:W-:-:S03]  /*4640*/  ULDC UR4, c[0x0][0x658] ;  /* 0x0001960000047ab9 */ /* 0x000fc60000000800 */
[--C-:B------:R-:W-:Y:S01]  /*4650*/  SHF.R.U64 R21, R7, UR6, R2.reuse ;  /* 0x0000000607157c19 */ /* 0x100fe20008001202 */
[----:B------:R-:W1:Y:S01]  /*4660*/  F2I.U32.TRUNC.NTZ R22, R22 ;  /* 0x0000001600167305 */ /* 0x000e62000020f000 */
[----:B------:R-:W-:Y:S01]  /*4670*/  SHF.R.U32.HI R2, RZ, UR6, R2 ;  /* 0x00000006ff027c19 */ /* 0x000fe20008011602 */
[----:B---3--:R-:W-:-:S03]  /*4680*/  IMAD.MOV R4, RZ, RZ, -R4 ;  /* 0x000000ffff047224 */ /* 0x008fc600078e0a04 */
[----:B------:R-:W-:Y:S01]  /*4690*/  SHF.R.U64 R15, R21, UR4, R2 ;  /* 0x00000004150f7c19 */ /* 0x000fe20008001202 */
[----:B--2---:R-:W-:Y:S01]  /*46a0*/  IMAD R14, R25, R4, R14 ;  /* 0x00000004190e7224 */ /* 0x004fe200078e020e */
[----:B------:R-:W-:-:S03]  /*46b0*/  SHF.R.U32.HI R23, RZ, UR4, R2 ;  /* 0x00000004ff177c19 */ /* 0x000fc60008011602 */
[----:B------:R-:W-:Y:S02]  /*46c0*/  IMAD.MOV.U32 R2, RZ, RZ, R15 ;  /* 0x000000ffff027224 */ /* 0x000fe400078e000f */
[----:B------:R-:W-:Y:S01]  /*46d0*/  IMAD.MOV.U32 R3, RZ, RZ, R23 ;  /* 0x000000ffff037224 */ /* 0x000fe200078e0017 */
[----:B------:R-:W-:Y:S06]  /*46e0*/  @!P1 BRA `(.L_x_58) ;  /* 0x0000000000289947 */ /* 0x000fec0003800000 */
[----:B------:R-:W-:Y:S02]  /*46f0*/  ULDC UR4, c[0x0][0x64c] ;  /* 0x0001930000047ab9 */ /* 0x000fe40000000800 */
[----:B------:R-:W-:-:S05]  /*4700*/  IADD3 R3, P1, R15, UR4, RZ ;  /* 0x000000040f037c10 */ /* 0x000fca000ff3e0ff */
[----:B------:R-:W-:-:S04]  /*4710*/  IMAD.X R23, RZ, RZ, R23, P1 ;  /* 0x000000ffff177224 */ /* 0x000fc800008e0617 */
[----:B------:R-:W-:-:S04]  /*4720*/  IMAD.WIDE.U32 R4, R23, UR8, RZ ;  /* 0x0000000817047c25 */ /* 0x000fc8000f8e00ff */
[----:B------:R-:W-:-:S04]  /*4730*/  IMAD.WIDE.U32 R4, P1, R3, UR9, R4 ;  /* 0x0000000903047c25 */ /* 0x000fc8000f820004 */
[----:B------:R-:W-:-:S04]  /*4740*/  IMAD.WIDE.U32 R2, R3, UR8, RZ ;  /* 0x0000000803027c25 */ /* 0x000fc8000f8e00ff */
[----:B------:R-:W-:Y:S01]  /*4750*/  IMAD.MOV.U32 R2, RZ, RZ, R5 ;  /* 0x000000ffff027224 */ /* 0x000fe200078e0005 */
[----:B------:R-:W-:Y:S01]  /*4760*/  IADD3 RZ, P3, R3, R4, RZ ;  /* 0x0000000403ff7210 */ /* 0x000fe20007f7e0ff */
[----:B------:R-:W-:-:S04]  /*4770*/  IMAD.X R3, RZ, RZ, RZ, P1 ;  /* 0x000000ffff037224 */ /* 0x000fc800008e06ff */
[----:B------:R-:W-:-:S08]  /*4780*/  IMAD.WIDE.U32.X R2, R23, UR9, R2, P3 ;  /* 0x0000000917027c25 */ /* 0x000fd000098e0402 */
.L_x_58:
[----:B------:R-:W-:Y:S01]  /*4790*/  ISETP.NE.AND P1, PT, R19, 0x1, PT ;  /* 0x000000011300780c */ /* 0x000fe20003f25270 */
[----:B------:R-:W-:Y:S01]  /*47a0*/  ULDC UR4, c[0x0][0x648] ;  /* 0x0001920000047ab9 */ /* 0x000fe20000000800 */
[----:B------:R-:W-:Y:S01]  /*47b0*/  LOP3.LUT R21, R21, UR16, RZ, 0xc0, !PT ;  /* 0x0000001015157c12 */ /* 0x000fe2000f8ec0ff */
[----:B-1----:R-:W-:Y:S01]  /*47c0*/  IMAD.MOV R22, RZ, RZ, -R22 ;  /* 0x000000ffff167224 */ /* 0x002fe200078e0a16 */
[----:B------:R-:W-:Y:S01]  /*47d0*/  SHF.R.U64 R2, R2, UR4, R3 ;  /* 0x0000000402027c19 */ /* 0x000fe20008001203 */
[----:B------:R-:W-:Y:S01]  /*47e0*/  ULDC UR4, c[0x0][0x638] ;  /* 0x00018e0000047ab9 */ /* 0x000fe20000000800 */
[----:B------:R-:W-:Y:S01]  /*47f0*/  ULDC UR5, c[0x0][0x610] ;  /* 0x0001840000057ab9 */ /* 0x000fe20000000800 */
[----:B------:R-:W-:Y:S02]  /*4800*/  IMAD.MOV.U32 R3, RZ, RZ, 0x1 ;  /* 0x00000001ff037424 */ /* 0x000fe400078e00ff */
[----:B------:R-:W-:Y:S02]  /*4810*/  IMAD.MOV R4, RZ, RZ, -R2 ;  /* 0x000000ffff047224 */ /* 0x000fe400078e0a02 */
[----:B------:R-:W-:Y:S01]  /*4820*/  IMAD R21, R2, UR17, R21 ;  /* 0x0000001102157c24 */ /* 0x000fe2000f8e0215 */
[----:B------:R-:W-:Y:S01]  /*4830*/  LOP3.LUT R2, R7, UR15, RZ, 0xc0, !PT ;  /* 0x0000000f07027c12 */ /* 0x000fe2000f8ec0ff */
[----:B0-----:R-:W-:-:S02]  /*4840*/  @P1 IMAD R14, R20, R22, R13 ;  /* 0x00000016140e1224 */ /* 0x001fc400078e020d */
[----:B------:R-:W-:Y:S01]  /*4850*/  IMAD R15, R4, UR4, R15 ;  /* 0x00000004040f7c24 */ /* 0x000fe2000f8e020f */
[----:B------:R-:W-:Y:S01]  /*4860*/  ULDC UR4, c[0x0][0x600] ;  /* 0x0001800000047ab9 */ /* 0x000fe20000000800 */
[----:B------:R-:W-:Y:S02]  /*4870*/  IMAD R14, R21, UR5, R14 ;  /* 0x00000005150e7c24 */ /* 0x000fe4000f8e020e */
[--C-:B------:R-:W-:Y:S01]  /*4880*/  IMAD R15, R15, UR4, R2.reuse ;  /* 0x000000040f0f7c24 */ /* 0x100fe2000f8e0202 */
[----:B------:R-:W-:Y:S01]  /*4890*/  PRMT R2, R3, 0x7610, R2 ;  /* 0x0000761003027816 */ /* 0x000fe20000000002 */
[----:B------:R-:W-:-:S03]  /*48a0*/  IMAD.MOV.U32 R7, RZ, RZ, R6 ;  /* 0x000000ffff077224 */ /* 0x000fc600078e0006 */
[----:B------:R-:W-:Y:S02]  /*48b0*/  SEL R20, R15, R14, !P1 ;  /* 0x0000000e0f147207 */ /* 0x000fe40004800000 */
[----:B------:R-:W-:-:S07]  /*48c0*/  SEL R13, R14, R15, !P1 ;  /* 0x0000000f0e0d7207 */ /* 0x000fce0004800000 */
.L_x_56:
[----:B------:R-:W-:Y:S05]  /*48d0*/  BSYNC B1 ;  /* 0x0000000000017941 */ /* 0x000fea0003800000 */
.L_x_55:
[----:B------:R-:W-:-:S13]  /*48e0*/  LOP3.LUT P1, RZ, R2, 0xff, RZ, 0xc0, !PT ;  /* 0x000000ff02ff7812 */ /* 0x000fda000782c0ff */
[----:B------:R-:W-:Y:S05]  /*48f0*/  @P1 BRA `(.L_x_59) ;  /* 0xfffffff4003c1947 */ /* 0x000fea000383ffff */
[----:B------:R-:W-:Y:S05]  /*4900*/  BSYNC B0 ;  /* 0x0000000000007941 */ /* 0x000fea0003800000 */
.L_x_47:
[----:B------:R-:W-:-:S03]  /*4910*/  UMOV UR4, 0xffffffff ;  /* 0xffffffff00047882 */ /* 0x000fc60000000000 */
[----:B------:R-:W-:Y:S05]  /*4920*/  BRA.DIV UR4, `(.L_x_60) ;  /* 0x0000000604c87947 */ /* 0x000fea000b800000 */
[----:B------:R-:W-:-:S13]  /*4930*/  ELECT P6, URZ, PT ;  /* 0x00000000003f782f */ /* 0x000fda00038c0000 */
.L_x_79:
[----:B------:R-:W-:Y:S04]  /*4940*/  BSSY B0, `(.L_x_61) ;  /* 0x0000058000007945 */ /* 0x000fe80003800000 */
[----:B------:R-:W-:Y:S05]  /*4950*/  @!P6 BRA `(.L_x_62) ;  /* 0x000000040058e947 */ /* 0x000fea0003800000 */
[----:B------:R-:W-:-:S04]  /*4960*/  LOP3.LUT R18, R18, 0x2, RZ, 0xfc, !PT ;  /* 0x0000000212127812 */ /* 0x000fc800078efcff */
[----:B------:R-:W-:-:S13]  /*4970*/  ISETP.NE.AND P0, PT, R18, 0x3, PT ;  /* 0x000000031200780c */ /* 0x000fda0003f05270 */
[----:B------:R-:W-:Y:S05]  /*4980*/  @!P0 BRA `(.L_x_63) ;  /* 0x0000000000048947 */ /* 0x000fea0003800000 */
[----:B------:R-:W-:Y:S01]  /*4990*/  BPT.TRAP 0x1 ;  /* 0x000000040000795c */ /* 0x000fe20000300000 */
.L_x_63:
[----:B------:R-:W0:Y:S01]  /*49a0*/  S2R R3, SR_CgaCtaId ;  /* 0x0000000000037919 */ /* 0x000e220000008800 */
[----:B------:R-:W-:Y:S02]  /*49b0*/  MOV R2, 0x400 ;  /* 0x0000040000027802 */ /* 0x000fe40000000f00 */
[----:B------:R-:W-:Y:S02]  /*49c0*/  SHF.L.U32 R4, R0, 0x1f, RZ ;  /* 0x0000001f00047819 */ /* 0x000fe400000006ff */
[----:B0-----:R-:W-:-:S05]  /*49d0*/  LEA R2, R3, R2, 0x18 ;  /* 0x0000000203027211 */ /* 0x001fca00078ec0ff */
[----:B------:R-:W-:-:S04]  /*49e0*/  VIADD R2, R2, 0x48 ;  /* 0x0000004802027836 */ /* 0x000fc80000000000 */
[C---:B------:R-:W-:Y:S02]  /*49f0*/  IMAD R7, R11.reuse, 0x8, R2 ;  /* 0x000000080b077824 */ /* 0x040fe400078e0202 */
[----:B------:R-:W-:Y:S02]  /*4a00*/  VIADD R11, R11, 0x1 ;  /* 0x000000010b0b7836 */ /* 0x000fe40000000000 */
[----:B------:R-:W0:Y:S03]  /*4a10*/  SYNCS.PHASECHK.TRANS64.TRYWAIT P0, [R7+URZ], R4 ;  /* 0x00000004070075a7 */ /* 0x000e26000800017f */
[----:B------:R-:W-:-:S04]  /*4a20*/  ISETP.NE.AND P1, PT, R11, 0x9, PT ;  /* 0x000000090b00780c */ /* 0x000fc80003f25270 */
[----:B------:R-:W-:Y:S02]  /*4a30*/  SEL R3, RZ, 0x1, P1 ;  /* 0x00000001ff037807 */ /* 0x000fe40000800000 */
[----:B------:R-:W-:Y:S02]  /*4a40*/  SEL R11, R11, RZ, P1 ;  /* 0x000000ff0b0b7207 */ /* 0x000fe40000800000 */
[----:B------:R-:W-:-:S03]  /*4a50*/  LOP3.LUT R6, R0, R3, RZ, 0x3c, !PT ;  /* 0x0000000300067212 */ /* 0x000fc600078e3cff */
[----:B------:R-:W-:Y:S01]  /*4a60*/  IMAD R8, R11, 0x8, R2 ;  /* 0x000000080b087824 */ /* 0x000fe200078e0202 */
[----:B------:R-:W-:Y:S01]  /*4a70*/  SHF.L.U32 R5, R6, 0x1f, RZ ;  /* 0x0000001f06057819 */ /* 0x000fe200000006ff */
[----:B0-----:R-:W-:Y:S06]  /*4a80*/  @!P0 BRA `(.L_x_64) ;  /* 0x0000000400908947 */ /* 0x001fec0003800000 */
.L_x_80:
[----:B------:R-:W1:Y:S01]  /*4a90*/  SYNCS.PHASECHK.TRANS64.TRYWAIT P0, [R8+URZ], R5 ;  /* 0x00000005080075a7 */ /* 0x000e62000800017f */
[----:B------:R-:W-:-:S05]  /*4aa0*/  VIADD R0, R11, 0x1 ;  /* 0x000000010b007836 */ /* 0x000fca0000000000 */
[----:B------:R-:W-:-:S04]  /*4ab0*/  ISETP.NE.AND P1, PT, R0, 0x9, PT ;  /* 0x000000090000780c */ /* 0x000fc80003f25270 */
[----:B------:R-:W-:Y:S02]  /*4ac0*/  SEL R3, RZ, 0x1, P1 ;  /* 0x00000001ff037807 */ /* 0x000fe40000800000 */
[----:B0-----:R-:W-:Y:S02]  /*4ad0*/  SEL R7, R0, RZ, P1 ;  /* 0x000000ff00077207 */ /* 0x001fe40000800000 */
[----:B------:R-:W-:-:S03]  /*4ae0*/  LOP3.LUT R6, R6, R3, RZ, 0x3c, !PT ;  /* 0x0000000306067212 */ /* 0x000fc600078e3cff */
[----:B------:R-:W-:Y:S01]  /*4af0*/  IMAD R9, R7, 0x8, R2 ;  /* 0x0000000807097824 */ /* 0x000fe200078e0202 */
[----:B------:R-:W-:Y:S01]  /*4b00*/  SHF.L.U32 R4, R6, 0x1f, RZ ;  /* 0x0000001f06047819 */ /* 0x000fe200000006ff */
[----:B-1----:R-:W-:Y:S06]  /*4b10*/  @!P0 BRA `(.L_x_65) ;  /* 0x0000000400808947 */ /* 0x002fec0003800000 */
.L_x_81:
[----:B------:R-:W1:Y:S01]  /*4b20*/  SYNCS.PHASECHK.TRANS64.TRYWAIT P0, [R9+URZ], R4 ;  /* 0x00000004090075a7 */ /* 0x000e62000800017f */
[----:B------:R-:W-:-:S05]  /*4b30*/  VIADD R0, R7, 0x1 ;  /* 0x0000000107007836 */ /* 0x000fca0000000000 */
[----:B------:R-:W-:-:S04]  /*4b40*/  ISETP.NE.AND P1, PT, R0, 0x9, PT ;  /* 0x000000090000780c */ /* 0x000fc80003f25270 */
[----:B------:R-:W-:Y:S02]  /*4b50*/  SEL R3, RZ, 0x1, P1 ;  /* 0x00000001ff037807 */ /* 0x000fe40000800000 */
[----:B------:R-:W-:Y:S02]  /*4b60*/  SEL R7, R0, RZ, P1 ;  /* 0x000000ff00077207 */ /* 0x000fe40000800000 */
[----:B------:R-:W-:-:S03]  /*4b70*/  LOP3.LUT R6, R6, R3, RZ, 0x3c, !PT ;  /* 0x0000000306067212 */ /* 0x000fc600078e3cff */
[----:B0-----:R-:W-:Y:S01]  /*4b80*/  IMAD R8, R7, 0x8, R2 ;  /* 0x0000000807087824 */ /* 0x001fe200078e0202 */
[----:B------:R-:W-:Y:S01]  /*4b90*/  SHF.L.U32 R5, R6, 0x1f, RZ ;  /* 0x0000001f06057819 */ /* 0x000fe200000006ff */
[----:B-1----:R-:W-:Y:S06]  /*4ba0*/  @!P0 BRA `(.L_x_66) ;  /* 0x0000000400708947 */ /* 0x002fec0003800000 */
.L_x_82:
        /* <DEDUP_REMOVED lines=9> */
.L_x_83:
        /* <DEDUP_REMOVED lines=9> */
.L_x_84:
        /* <DEDUP_REMOVED lines=9> */
.L_x_85:
[----:B------:R-:W1:Y:S01]  /*4d60*/  SYNCS.PHASECHK.TRANS64.TRYWAIT P0, [R9+URZ], R4 ;  /* 0x00000004090075a7 */ /* 0x000e62000800017f */
[----:B------:R-:W-:-:S05]  /*4d70*/  VIADD R0, R7, 0x1 ;  /* 0x0000000107007836 */ /* 0x000fca0000000000 */
[----:B------:R-:W-:-:S04]  /*4d80*/  ISETP.NE.AND P1, PT, R0, 0x9, PT ;  /* 0x000000090000780c */ /* 0x000fc80003f25270 */
[----:B------:R-:W-:Y:S02]  /*4d90*/  SEL R3, RZ, 0x1, P1 ;  /* 0x00000001ff037807 */ /* 0x000fe40000800000 */
[----:B------:R-:W-:Y:S02]  /*4da0*/  SEL R7, R0, RZ, P1 ;  /* 0x000000ff00077207 */ /* 0x000fe40000800000 */
[----:B------:R-:W-:-:S03]  /*4db0*/  LOP3.LUT R11, R6, R3, RZ, 0x3c, !PT ;  /* 0x00000003060b7212 */ /* 0x000fc600078e3cff */
[----:B------:R-:W-:Y:S01]  /*4dc0*/  IMAD R6, R7, 0x8, R2 ;  /* 0x0000000807067824 */ /* 0x000fe200078e0202 */
[----:B0-----:R-:W-:Y:S01]  /*4dd0*/  SHF.L.U32 R5, R11, 0x1f, RZ ;  /* 0x0000001f0b057819 */ /* 0x001fe200000006ff */
[----:B-1----:R-:W-:Y:S06]  /*4de0*/  @!P0 BRA `(.L_x_70) ;  /* 0x0000000400308947 */ /* 0x002fec0003800000 */
.L_x_86:
[----:B------:R-:W1:Y:S01]  /*4df0*/  SYNCS.PHASECHK.TRANS64.TRYWAIT P0, [R6+URZ], R5 ;  /* 0x00000005060075a7 */ /* 0x000e62000800017f */
[----:B------:R-:W-:-:S05]  /*4e00*/  VIADD R0, R7, 0x1 ;  /* 0x0000000107007836 */ /* 0x000fca0000000000 */
[----:B------:R-:W-:-:S04]  /*4e10*/  ISETP.NE.AND P1, PT, R0, 0x9, PT ;  /* 0x000000090000780c */ /* 0x000fc80003f25270 */
[----:B0-----:R-:W-:Y:S02]  /*4e20*/  SEL R4, RZ, 0x1, P1 ;  /* 0x00000001ff047807 */ /* 0x001fe40000800000 */
[----:B------:R-:W-:Y:S02]  /*4e30*/  SEL R3, R0, RZ, P1 ;  /* 0x000000ff00037207 */ /* 0x000fe40000800000 */
[----:B------:R-:W-:Y:S01]  /*4e40*/  LOP3.LUT R0, R11, R4, RZ, 0x3c, !PT ;  /* 0x000000040b007212 */ /* 0x000fe200078e3cff */
[----:B-1----:R-:W-:Y:S06]  /*4e50*/  @!P0 BRA `(.L_x_71) ;  /* 0x0000000400288947 */ /* 0x002fec0003800000 */
.L_x_87:
[----:B------:R-:W-:Y:S01]  /*4e60*/  IMAD R3, R3, 0x8, R2 ;  /* 0x0000000803037824 */ /* 0x000fe200078e0202 */
[----:B------:R-:W-:-:S07]  /*4e70*/  SHF.L.U32 R0, R0, 0x1f, RZ ;  /* 0x0000001f00007819 */ /* 0x000fce00000006ff */
.L_x_72:
[----:B-1----:R1:W2:Y:S02]  /*4e80*/  SYNCS.PHASECHK.TRANS64.TRYWAIT P0, [R3+URZ], R0 ;  /* 0x00000000030075a7 */ /* 0x0022a4000800017f */
[----:B--2---:R-:W-:Y:S05]  /*4e90*/  @!P0 NANOSLEEP.SYNCS 0x989680 ;  /* 0x009896800000895d */ /* 0x004fea0003900000 */
[----:B------:R-:W2:Y:S02]  /*4ea0*/  @!P0 SYNCS.PHASECHK.TRANS64 P0, [R3+URZ], R0 ;  /* 0x00000000030085a7 */ /* 0x000ea4000800007f */
[----:B--2---:R-:W-:Y:S05]  /*4eb0*/  @!P0 BRA `(.L_x_72) ;  /* 0xfffffffc00f08947 */ /* 0x004fea000383ffff */
.L_x_62:
[----:B------:R-:W-:Y:S05]  /*4ec0*/  BSYNC B0 ;  /* 0x0000000000007941 */ /* 0x000fea0003800000 */
.L_x_61:
[----:B------:R-:W-:Y:S05]  /*4ed0*/  EXIT ;  /* 0x000000000000794d */ /* 0x000fea0003800000 */
.L_x_18:
[----:B-1----:R1:W2:Y:S02]  /*4ee0*/  SYNCS.PHASECHK.TRANS64.TRYWAIT P1, [R3+URZ], R0 ;  /* 0x00000000030075a7 */ /* 0x0022a4000802017f */
[----:B--2---:R-:W-:Y:S05]  /*4ef0*/  @!P1 NANOSLEEP.SYNCS 0x989680 ;  /* 0x009896800000995d */ /* 0x004fea0003900000 */
[----:B------:R-:W2:Y:S02]  /*4f00*/  @!P1 SYNCS.PHASECHK.TRANS64 P1, [R3+URZ], R0 ;  /* 0x00000000030095a7 */ /* 0x000ea4000802007f */
[----:B--2---:R-:W-:Y:S05]  /*4f10*/  @!P1 BRA `(.L_x_18) ;  /* 0xfffffffc00f09947 */ /* 0x004fea000383ffff */
[----:B------:R-:W-:Y:S05]  /*4f20*/  BRA `(.L_x_17) ;  /* 0xffffffc400847947 */ /* 0x000fea000383ffff */
.L_x_23:
[----:B-1----:R1:W2:Y:S02]  /*4f30*/  SYNCS.PHASECHK.TRANS64.TRYWAIT P1, [R3+URZ], R4 ;  /* 0x00000004030075a7 */ /* 0x0022a4000802017f */
[----:B--2---:R-:W-:Y:S05]  /*4f40*/  @!P1 NANOSLEEP.SYNCS 0x989680 ;  /* 0x009896800000995d */ /* 0x004fea0003900000 */
[----:B------:R-:W2:Y:S02]  /*4f50*/  @!P1 SYNCS.PHASECHK.TRANS64 P1, [R3+URZ], R4 ;  /* 0x00000004030095a7 */ /* 0x000ea4000802007f */
[----:B--2---:R-:W-:Y:S05]  /*4f60*/  @!P1 BRA `(.L_x_23) ;  /* 0xfffffffc00f09947 */ /* 0x004fea000383ffff */
[----:B------:R-:W-:Y:S05]  /*4f70*/  BRA `(.L_x_22) ;  /* 0xffffffc800887947 */ /* 0x000fea000383ffff */
.L_x_48:
[----:B------:R-:W-:Y:S01]  /*4f80*/  BSSY B1, `(.L_x_73) ;  /* 0x0000006000017945 */ /* 0x000fe20003800000 */
[----:B------:R-:W-:-:S07]  /*4f90*/  IMAD.MOV.U32 R15, RZ, RZ, -0x1 ;  /* 0xffffffffff0f7424 */ /* 0x000fce00078e00ff */
[----:B------:R-:W-:Y:S05]  /*4fa0*/  WARPSYNC.COLLECTIVE R15, `(.L_x_74) ;  /* 0x000000000f0c7348 */ /* 0x000fea0003c00000 */
[----:B------:R-:W-:Y:S02]  /*4fb0*/  ELECT P6, UR62, PT ;  /* 0x00000000003e782f */ /* 0x000fe400038c0000 */
[----:B------:R-:W-:Y:S01]  /*4fc0*/  MOV R14, UR62 ;  /* 0x0000003e000e7c02 */ /* 0x000fe20008000f00 */
[----:B------:R-:W-:Y:S10]  /*4fd0*/  ENDCOLLECTIVE ;  /* 0x000000000000791b */ /* 0x000ff40003800000 */
.L_x_74:
[----:B------:R-:W-:Y:S05]  /*4fe0*/  BSYNC B1 ;  /* 0x0000000000017941 */ /* 0x000fea0003800000 */
.L_x_73:
[----:B------:R-:W-:Y:S05]  /*4ff0*/  BRA `(.L_x_75) ;  /* 0xffffffec00887947 */ /* 0x000fea000383ffff */
.L_x_51:
[----:B-1----:R1:W2:Y:S02]  /*5000*/  SYNCS.PHASECHK.TRANS64.TRYWAIT P1, [R14+URZ+0x48], R5 ;  /* 0x000048050e0075a7 */ /* 0x0022a4000802017f */
[----:B--2---:R-:W-:Y:S05]  /*5010*/  @!P1 NANOSLEEP.SYNCS 0x989680 ;  /* 0x009896800000995d */ /* 0x004fea0003900000 */
[----:B------:R-:W2:Y:S02]  /*5020*/  @!P1 SYNCS.PHASECHK.TRANS64 P1, [R14+URZ+0x48], R5 ;  /* 0x000048050e0095a7 */ /* 0x000ea4000802007f */
[----:B--2---:R-:W-:Y:S05]  /*5030*/  @!P1 BRA `(.L_x_51) ;  /* 0xfffffffc00f09947 */ /* 0x004fea000383ffff */
[----:B------:R-:W-:Y:S05]  /*5040*/  BRA `(.L_x_76) ;  /* 0xffffffec00bc7947 */ /* 0x000fea000383ffff */
.L_x_60:
[----:B------:R-:W-:Y:S01]  /*5050*/  BSSY B0, `(.L_x_77) ;  /* 0x0000006000007945 */ /* 0x000fe20003800000 */
[----:B------:R-:W-:-:S07]  /*5060*/  IMAD.MOV.U32 R15, RZ, RZ, -0x1 ;  /* 0xffffffffff0f7424 */ /* 0x000fce00078e00ff */
[----:B------:R-:W-:Y:S05]  /*5070*/  WARPSYNC.COLLECTIVE R15, `(.L_x_78) ;  /* 0x000000000f0c7348 */ /* 0x000fea0003c00000 */
[----:B------:R-:W-:Y:S02]  /*5080*/  ELECT P6, UR62, PT ;  /* 0x00000000003e782f */ /* 0x000fe400038c0000 */
[----:B------:R-:W-:Y:S01]  /*5090*/  MOV R14, UR62 ;  /* 0x0000003e000e7c02 */ /* 0x000fe20008000f00 */
[----:B------:R-:W-:Y:S10]  /*50a0*/  ENDCOLLECTIVE ;  /* 0x000000000000791b */ /* 0x000ff40003800000 */
.L_x_78:
[----:B------:R-:W-:Y:S05]  /*50b0*/  BSYNC B0 ;  /* 0x0000000000007941 */ /* 0x000fea0003800000 */
.L_x_77:
[----:B------:R-:W-:Y:S05]  /*50c0*/  BRA `(.L_x_79) ;  /* 0xfffffff8001c7947 */ /* 0x000fea000383ffff */
.L_x_64:
[----:B0-----:R0:W1:Y:S02]  /*50d0*/  SYNCS.PHASECHK.TRANS64.TRYWAIT P0, [R7+URZ], R4 ;  /* 0x00000004070075a7 */ /* 0x001064000800017f */
[----:B-1----:R-:W-:Y:S05]  /*50e0*/  @!P0 NANOSLEEP.SYNCS 0x989680 ;  /* 0x009896800000895d */ /* 0x002fea0003900000 */
[----:B------:R-:W1:Y:S02]  /*50f0*/  @!P0 SYNCS.PHASECHK.TRANS64 P0, [R7+URZ], R4 ;  /* 0x00000004070085a7 */ /* 0x000e64000800007f */
[----:B-1----:R-:W-:Y:S05]  /*5100*/  @!P0 BRA `(.L_x_64) ;  /* 0xfffffffc00f08947 */ /* 0x002fea000383ffff */
[----:B------:R-:W-:Y:S05]  /*5110*/  BRA `(.L_x_80) ;  /* 0xfffffff8005c7947 */ /* 0x000fea000383ffff */
.L_x_65:
[----:B0-----:R0:W1:Y:S02]  /*5120*/  SYNCS.PHASECHK.TRANS64.TRYWAIT P0, [R8+URZ], R5 ;  /* 0x00000005080075a7 */ /* 0x001064000800017f */
[----:B-1----:R-:W-:Y:S05]  /*5130*/  @!P0 NANOSLEEP.SYNCS 0x989680 ;  /* 0x009896800000895d */ /* 0x002fea0003900000 */
[----:B------:R-:W1:Y:S02]  /*5140*/  @!P0 SYNCS.PHASECHK.TRANS64 P0, [R8+URZ], R5 ;  /* 0x00000005080085a7 */ /* 0x000e64000800007f */
[----:B-1----:R-:W-:Y:S05]  /*5150*/  @!P0 BRA `(.L_x_65) ;  /* 0xfffffffc00f08947 */ /* 0x002fea000383ffff */
[----:B------:R-:W-:Y:S05]  /*5160*/  BRA `(.L_x_81) ;  /* 0xfffffff8006c7947 */ /* 0x000fea000383ffff */
.L_x_66:
[----:B0-----:R0:W1:Y:S02]  /*5170*/  SYNCS.PHASECHK.TRANS64.TRYWAIT P0, [R9+URZ], R4 ;  /* 0x00000004090075a7 */ /* 0x001064000800017f */
[----:B-1----:R-:W-:Y:S05]  /*5180*/  @!P0 NANOSLEEP.SYNCS 0x989680 ;  /* 0x009896800000895d */ /* 0x002fea0003900000 */
[----:B------:R-:W1:Y:S02]  /*5190*/  @!P0 SYNCS.PHASECHK.TRANS64 P0, [R9+URZ], R4 ;  /* 0x00000004090085a7 */ /* 0x000e64000800007f */
[----:B-1----:R-:W-:Y:S05]  /*51a0*/  @!P0 BRA `(.L_x_66) ;  /* 0xfffffffc00f08947 */ /* 0x002fea000383ffff */
[----:B------:R-:W-:Y:S05]  /*51b0*/  BRA `(.L_x_82) ;  /* 0xfffffff8007c7947 */ /* 0x000fea000383ffff */
.L_x_67:
[----:B0-----:R0:W1:Y:S02]  /*51c0*/  SYNCS.PHASECHK.TRANS64.TRYWAIT P0, [R8+URZ], R5 ;  /* 0x00000005080075a7 */ /* 0x001064000800017f */
[----:B-1----:R-:W-:Y:S05]  /*51d0*/  @!P0 NANOSLEEP.SYNCS 0x989680 ;  /* 0x009896800000895d */ /* 0x002fea0003900000 */
[----:B------:R-:W1:Y:S02]  /*51e0*/  @!P0 SYNCS.PHASECHK.TRANS64 P0, [R8+URZ], R5 ;  /* 0x00000005080085a7 */ /* 0x000e64000800007f */
[----:B-1----:R-:W-:Y:S05]  /*51f0*/  @!P0 BRA `(.L_x_67) ;  /* 0xfffffffc00f08947 */ /* 0x002fea000383ffff */
[----:B------:R-:W-:Y:S05]  /*5200*/  BRA `(.L_x_83) ;  /* 0xfffffff8008c7947 */ /* 0x000fea000383ffff */
.L_x_68:
[----:B0-----:R0:W1:Y:S02]  /*5210*/  SYNCS.PHASECHK.TRANS64.TRYWAIT P0, [R9+URZ], R4 ;  /* 0x00000004090075a7 */ /* 0x001064000800017f */
[----:B-1----:R-:W-:Y:S05]  /*5220*/  @!P0 NANOSLEEP.SYNCS 0x989680 ;  /* 0x009896800000895d */ /* 0x002fea0003900000 */
[----:B------:R-:W1:Y:S02]  /*5230*/  @!P0 SYNCS.PHASECHK.TRANS64 P0, [R9+URZ], R4 ;  /* 0x00000004090085a7 */ /* 0x000e64000800007f */
[----:B-1----:R-:W-:Y:S05]  /*5240*/  @!P0 BRA `(.L_x_68) ;  /* 0xfffffffc00f08947 */ /* 0x002fea000383ffff */
[----:B------:R-:W-:Y:S05]  /*5250*/  BRA `(.L_x_84) ;  /* 0xfffffff8009c7947 */ /* 0x000fea000383ffff */
.L_x_69:
[----:B0-----:R0:W1:Y:S02]  /*5260*/  SYNCS.PHASECHK.TRANS64.TRYWAIT P0, [R8+URZ], R5 ;  /* 0x00000005080075a7 */ /* 0x001064000800017f */
[----:B-1----:R-:W-:Y:S05]  /*5270*/  @!P0 NANOSLEEP.SYNCS 0x989680 ;  /* 0x009896800000895d */ /* 0x002fea0003900000 */
[----:B------:R-:W1:Y:S02]  /*5280*/  @!P0 SYNCS.PHASECHK.TRANS64 P0, [R8+URZ], R5 ;  /* 0x00000005080085a7 */ /* 0x000e64000800007f */
[----:B-1----:R-:W-:Y:S05]  /*5290*/  @!P0 BRA `(.L_x_69) ;  /* 0xfffffffc00f08947 */ /* 0x002fea000383ffff */
[----:B------:R-:W-:Y:S05]  /*52a0*/  BRA `(.L_x_85) ;  /* 0xfffffff800ac7947 */ /* 0x000fea000383ffff */
.L_x_70:
[----:B0-----:R0:W1:Y:S02]  /*52b0*/  SYNCS.PHASECHK.TRANS64.TRYWAIT P0, [R9+URZ], R4 ;  /* 0x00000004090075a7 */ /* 0x001064000800017f */
[----:B-1----:R-:W-:Y:S05]  /*52c0*/  @!P0 NANOSLEEP.SYNCS 0x989680 ;  /* 0x009896800000895d */ /* 0x002fea0003900000 */
[----:B------:R-:W1:Y:S02]  /*52d0*/  @!P0 SYNCS.PHASECHK.TRANS64 P0, [R9+URZ], R4 ;  /* 0x00000004090085a7 */ /* 0x000e64000800007f */
[----:B-1----:R-:W-:Y:S05]  /*52e0*/  @!P0 BRA `(.L_x_70) ;  /* 0xfffffffc00f08947 */ /* 0x002fea000383ffff */
[----:B------:R-:W-:Y:S05]  /*52f0*/  BRA `(.L_x_86) ;  /* 0xfffffff800bc7947 */ /* 0x000fea000383ffff */
.L_x_71:
[----:B0-----:R0:W1:Y:S02]  /*5300*/  SYNCS.PHASECHK.TRANS64.TRYWAIT P0, [R6+URZ], R5 ;  /* 0x00000005060075a7 */ /* 0x001064000800017f */
[----:B-1----:R-:W-:Y:S05]  /*5310*/  @!P0 NANOSLEEP.SYNCS 0x989680 ;  /* 0x009896800000895d */ /* 0x002fea0003900000 */
[----:B------:R-:W1:Y:S02]  /*5320*/  @!P0 SYNCS.PHASECHK.TRANS64 P0, [R6+URZ], R5 ;  /* 0x00000005060085a7 */ /* 0x000e64000800007f */
[----:B-1----:R-:W-:Y:S05]  /*5330*/  @!P0 BRA `(.L_x_71) ;  /* 0xfffffffc00f08947 */ /* 0x002fea000383ffff */
[----:B------:R-:W-:Y:S05]  /*5340*/  BRA `(.L_x_87) ;  /* 0xfffffff800c47947 */ /* 0x000fea000383ffff */
.L_x_88:
[----:B------:R-:W-:-:S00]  /*5350*/  BRA `(.L_x_88) ;  /* 0xfffffffc00fc7947 */ /* 0x000fc0000383ffff */
[----:B------:R-:W-:-:S00]  /*5360*/  NOP ;  /* 0x0000000000007918 */ /* 0x000fc00000000000 */
        /* <DEDUP_REMOVED lines=9> */
.L_x_89:


//--------------------- .nv.global.init           --------------------------
	.section	.nv.global.init,"aw",@progbits
.nv.global.init:
	.type		$str$22,@object
	.size		$str$22,($str$23 - $str$22)
$str$22:
        /*0000*/ 	.byte	0x6b, 0x5f, 0x74, 0x69, 0x6c, 0x65, 0x5f, 0x63, 0x6f, 0x75, 0x6e, 0x74, 0x20, 0x3e, 0x3d, 0x20
        /*0010*/ 	.byte	0x31, 0x00
	.type		$str$23,@object
	.size		$str$23,(__unnamed_1 - $str$23)
$str$23:
        /*0012*/ 	.byte	0x2f, 0x74, 0x6d, 0x70, 0x2f, 0x63, 0x75, 0x74, 0x6c, 0x61, 0x73, 0x73, 0x5f, 0x73, 0x77, 0x65
        /*0022*/ 	.byte	0x65, 0x70, 0x5f, 0x73, 0x72, 0x63, 0x2f, 0x69, 0x6e, 0x63, 0x6c, 0x75, 0x64, 0x65, 0x2f, 0x63
        /*0032*/ 	.byte	0x75, 0x74, 0x6c, 0x61, 0x73, 0x73, 0x2f, 0x67, 0x65, 0x6d, 0x6d, 0x2f, 0x63, 0x6f, 0x6c, 0x6c
        /*0042*/ 	.byte	0x65, 0x63, 0x74, 0x69, 0x76, 0x65, 0x2f, 0x73, 0x6d, 0x39, 0x30, 0x5f, 0x6d, 0x6d, 0x61, 0x5f
        /*0052*/ 	.byte	0x74, 0x6d, 0x61, 0x5f, 0x67, 0x6d, 0x6d, 0x61, 0x5f, 0x73, 0x73, 0x5f, 0x77, 0x61, 0x72, 0x70
        /*0062*/ 	.byte	0x73, 0x70, 0x65, 0x63, 0x69, 0x61, 0x6c, 0x69, 0x7a, 0x65, 0x64, 0x2e, 0x68, 0x70, 0x70, 0x00
	.type		__unnamed_1,@object
	.size		__unnamed_1,(.L_0 - __unnamed_1)
__unnamed_1:
        /*0072*/ 	.byte	0x76, 0x6f, 0x69, 0x64, 0x20, 0x63, 0x75, 0x74, 0x6c, 0x61, 0x73, 0x73, 0x3a, 0x3a, 0x67, 0x65
        /* <DEDUP_REMOVED lines=171> */
        /*0b32*/ 	.byte	0x69, 0x64, 0x65, 0x6e, 0x74, 0x69, 0x74, 0x79, 0x5d, 0x00
.L_0:


//--------------------- .nv.shared._ZN7cutlass13device_kernelINS_4gemm6kernel13GemmUniversalIN4cute5tupleIJiiiiEEENS1_10collective13CollectiveMmaINS1_34MainloopSm90TmaGmmaWarpSpecializedILi9ENS5_IJNS4_1CILi1EEESB_SB_EEENS1_35KernelTmaWarpSpecializedCooperativeEEENS5_IJNSA_ILi384EEENSA_ILi8EEENSA_ILi64EEEEEEaNS5_IJlSB_lEEEaSJ_NS4_8TiledMMAINS4_8MMA_AtomIJNS4_4SM904GMMA25MMA_64x8x32_S32S8S8_SS_TNEEEENS4_6LayoutINS5_IJNSA_ILi2EEESB_SB_EEENS5_IJSB_NSA_ILi0EEEST_EEEEENS5_IJNS4_10UnderscoreESW_SW_EEEEENS4_13SM90_TMA_LOADENS4_14ComposedLayoutINS4_7SwizzleILi2ELi4ELi3EEENS4_18smem_ptr_flag_bitsILi8EEENSQ_INS5_IJSG_SH_EEENS5_IJSH_SB_EEEEEEEvNS4_8identityESZ_S18_vS19_EENS_8epilogue10collective6detail29Sm90TmaWarpSpecializedAdapterINS1C_15DefaultEpilogueIaSJ_SJ_NS1B_6thread17LinearCombinationIaLi1EiiLNS1G_9ScaleType4KindE0ELNS_15FloatRoundStyleE2EaEENS1_15EpilogueDefaultEEEEEvvEEEEvNT_6ParamsE --------------------------
	.section	.nv.shared._ZN7cutlass13device_kernelINS_4gemm6kernel13GemmUniversalIN4cute5tupleIJiiiiEEENS1_10collective13CollectiveMmaINS1_34MainloopSm90TmaGmmaWarpSpecializedILi9ENS5_IJNS4_1CILi1EEESB_SB_EEENS1_35KernelTmaWarpSpecializedCooperativeEEENS5_IJNSA_ILi384EEENSA_ILi8EEENSA_ILi64EEEEEEaNS5_IJlSB_lEEEaSJ_NS4_8TiledMMAINS4_8MMA_AtomIJNS4_4SM904GMMA25MMA_64x8x32_S32S8S8_SS_TNEEEENS4_6LayoutINS5_IJNSA_ILi2EEESB_SB_EEENS5_IJSB_NSA_ILi0EEEST_EEEEENS5_IJNS4_10UnderscoreESW_SW_EEEEENS4_13SM90_TMA_LOADENS4_14ComposedLayoutINS4_7SwizzleILi2ELi4ELi3EEENS4_18smem_ptr_flag_bitsILi8EEENSQ_INS5_IJSG_SH_EEENS5_IJSH_SB_EEEEEEEvNS4_8identityESZ_S18_vS19_EENS_8epilogue10collective6detail29Sm90TmaWarpSpecializedAdapterINS1C_15DefaultEpilogueIaSJ_SJ_NS1B_6thread17LinearCombinationIaLi1EiiLNS1G_9ScaleType4KindE0ELNS_15FloatRoundStyleE2EaEENS1_15EpilogueDefaultEEEEEvvEEEEvNT_6ParamsE,"aw",@nobits
	.sectionflags	@""
	.align	16
	.zero		1024


//--------------------- .nv.shared.reserved.0     --------------------------
	.section	.nv.shared.reserved.0,"aw",@nobits
	.weak		__nv_reservedSMEM_offset_0_alias
	.size		__nv_reservedSMEM_offset_0_alias, 0, 0
	.other		__nv_reservedSMEM_offset_0_alias,@"STO_CUDA_RESERVED_SHARED STV_DEFAULT"
__nv_reservedSMEM_offset_0_alias:
	.zero		0


//--------------------- .nv.global                --------------------------
	.section	.nv.global,"aw",@nobits
.nv.global:
	.type		_ZN40_INTERNAL_0a40d851_4_k_cu_3b54c990_101834cute1_E,@object
	.size		_ZN40_INTERNAL_0a40d851_4_k_cu_3b54c990_101834cute1_E,(_ZN40_INTERNAL_0a40d851_4_k_cu_3b54c990_101834cuda3std3__45__cpo6cbeginE - _ZN40_INTERNAL_0a40d851_4_k_cu_3b54c990_101834cute1_E)
_ZN40_INTERNAL_0a40d851_4_k_cu_3b54c990_101834cute1_E:
	.zero		1
	.type		_ZN40_INTERNAL_0a40d851_4_k_cu_3b54c990_101834cuda3std3__45__cpo6cbeginE,@object
	.size		_ZN40_INTERNAL_0a40d851_4_k_cu_3b54c990_101834cuda3std3__45__cpo6cbeginE,(_ZN40_INTERNAL_0a40d851_4_k_cu_3b54c990_101834cuda3std3__48in_placeE - _ZN40_INTERNAL_0a40d851_4_k_cu_3b54c990_101834cuda3std3__45__cpo6cbeginE)
_ZN40_INTERNAL_0a40d851_4_k_cu_3b54c990_101834cuda3std3__45__cpo6cbeginE:
	.zero		1
	.type		_ZN40_INTERNAL_0a40d851_4_k_cu_3b54c990_101834cuda3std3__48in_placeE,@object
	.size		_ZN40_INTERNAL_0a40d851_4_k_cu_3b54c990_101834cuda3std3__48in_placeE,(_ZN40_INTERNAL_0a40d851_4_k_cu_3b54c990_101834cuda3std6ranges3__45__cpo9iter_moveE - _ZN40_INTERNAL_0a40d851_4_k_cu_3b54c990_101834cuda3std3__48in_placeE)
_ZN40_INTERNAL_0a40d851_4_k_cu_3b54c990_101834cuda3std3__48in_placeE:
	.zero		1
	.type		_ZN40_INTERNAL_0a40d851_4_k_cu_3b54c990_101834cuda3std6ranges3__45__cpo9iter_moveE,@object
	.size		_ZN40_INTERNAL_0a40d851_4_k_cu_3b54c990_101834cuda3std6ranges3__45__cpo9iter_moveE,(_ZN40_INTERNAL_0a40d851_4_k_cu_3b54c990_101834cuda3std3__45__cpo5beginE - _ZN40_INTERNAL_0a40d851_4_k_cu_3b54c990_101834cuda3std6ranges3__45__cpo9iter_moveE)
_ZN40_INTERNAL_0a40d851_4_k_cu_3b54c990_101834cuda3std6ranges3__45__cpo9iter_moveE:
	.zero		1
	.type		_ZN40_INTERNAL_0a40d851_4_k_cu_3b54c990_101834cuda3std3__45__cpo5beginE,@object
	.size		_ZN40_INTERNAL_0a40d851_4_k_cu_3b54c990_101834cuda3std3__45__cpo5beginE,(_ZN40_INTERNAL_0a40d851_4_k_cu_3b54c990_101834cuda3std3__442_GLOBAL__N__0a40d851_4_k_cu_3b54c990_101836ignoreE - _ZN40_INTERNAL_0a40d851_4_k_cu_3b54c990_101834cuda3std3__45__cpo5beginE)
_ZN40_INTERNAL_0a40d851_4_k_cu_3b54c990_101834cuda3std3__45__cpo5beginE:
	.zero		1
	.type		_ZN40_INTERNAL_0a40d851_4_k_cu_3b54c990_101834cuda3std3__442_GLOBAL__N__0a40d851_4_k_cu_3b54c990_101836ignoreE,@object
	.size		_ZN40_INTERNAL_0a40d851_4_k_cu_3b54c990_101834cuda3std3__442_GLOBAL__N__0a40d851_4_k_cu_3b54c990_101836ignoreE,(_ZN40_INTERNAL_0a40d851_4_k_cu_3b54c990_101834cute7productE - _ZN40_INTERNAL_0a40d851_4_k_cu_3b54c990_101834cuda3std3__442_GLOBAL__N__0a40d851_4_k_cu_3b54c990_101836ignoreE)
_ZN40_INTERNAL_0a40d851_4_k_cu_3b54c990_101834cuda3std3__442_GLOBAL__N__0a40d851_4_k_cu_3b54c990_101836ignoreE:
	.zero		1
	.type		_ZN40_INTERNAL_0a40d851_4_k_cu_3b54c990_101834cute7productE,@object
	.size		_ZN40_INTERNAL_0a40d851_4_k_cu_3b54c990_101834cute7productE,(_ZN40_INTERNAL_0a40d851_4_k_cu_3b54c990_101834cuda3std3__45__cpo3endE - _ZN40_INTERNAL_0a40d851_4_k_cu_3b54c990_101834cute7productE)
_ZN40_INTERNAL_0a40d851_4_k_cu_3b54c990_101834cute7productE:
	.zero		1
	.type		_ZN40_INTERNAL_0a40d851_4_k_cu_3b54c990_101834cuda3std3__45__cpo3endE,@object
	.size		_ZN40_INTERNAL_0a40d851_4_k_cu_3b54c990_101834cuda3std3__45__cpo3endE,(_ZN40_INTERNAL_0a40d851_4_k_cu_3b54c990_101834cuda3std3__419piecewise_constructE - _ZN40_INTERNAL_0a40d851_4_k_cu_3b54c990_101834cuda3std3__45__cpo3endE)
_ZN40_INTERNAL_0a40d851_4_k_cu_3b54c990_101834cuda3std3__45__cpo3endE:
	.zero		1
	.type		_ZN40_INTERNAL_0a40d851_4_k_cu_3b54c990_101834cuda3std3__419piecewise_constructE,@object
	.size		_ZN40_INTERNAL_0a40d851_4_k_cu_3b54c990_101834cuda3std3__419piecewise_constructE,(_ZN40_INTERNAL_0a40d851_4_k_cu_3b54c990_101834cuda3std3__45__cpo4cendE - _ZN40_INTERNAL_0a40d851_4_k_cu_3b54c990_101834cuda3std3__419piecewise_constructE)
_ZN40_INTERNAL_0a40d851_4_k_cu_3b54c990_101834cuda3std3__419piecewise_constructE:
	.zero		1
	.type		_ZN40_INTERNAL_0a40d851_4_k_cu_3b54c990_101834cuda3std3__45__cpo4cendE,@object
	.size		_ZN40_INTERNAL_0a40d851_4_k_cu_3b54c990_101834cuda3std3__45__cpo4cendE,(_ZN40_INTERNAL_0a40d851_4_k_cu_3b54c990_101834cuda3std6ranges3__45__cpo4swapE - _ZN40_INTERNAL_0a40d851_4_k_cu_3b54c990_101834cuda3std3__45__cpo4cendE)
_ZN40_INTERNAL_0a40d851_4_k_cu_3b54c990_101834cuda3std3__45__cpo4cendE:
	.zero		1
	.type		_ZN40_INTERNAL_0a40d851_4_k_cu_3b54c990_101834cuda3std6ranges3__45__cpo4swapE,@object
	.size		_ZN40_INTERNAL_0a40d851_4_k_cu_3b54c990_101834cuda3std6ranges3__45__cpo4swapE,(.L_8 - _ZN40_INTERNAL_0a40d851_4_k_cu_3b54c990_101834cuda3std6ranges3__45__cpo4swapE)
_ZN40_INTERNAL_0a40d851_4_k_cu_3b54c990_101834cuda3std6ranges3__45__cpo4swapE:
	.zero		1
.L_8:


//--------------------- .nv.constant0._ZN7cutlass13device_kernelINS_4gemm6kernel13GemmUniversalIN4cute5tupleIJiiiiEEENS1_10collective13CollectiveMmaINS1_34MainloopSm90TmaGmmaWarpSpecializedILi9ENS5_IJNS4_1CILi1EEESB_SB_EEENS1_35KernelTmaWarpSpecializedCooperativeEEENS5_IJNSA_ILi384EEENSA_ILi8EEENSA_ILi64EEEEEEaNS5_IJlSB_lEEEaSJ_NS4_8TiledMMAINS4_8MMA_AtomIJNS4_4SM904GMMA25MMA_64x8x32_S32S8S8_SS_TNEEEENS4_6LayoutINS5_IJNSA_ILi2EEESB_SB_EEENS5_IJSB_NSA_ILi0EEEST_EEEEENS5_IJNS4_10UnderscoreESW_SW_EEEEENS4_13SM90_TMA_LOADENS4_14ComposedLayoutINS4_7SwizzleILi2ELi4ELi3EEENS4_18smem_ptr_flag_bitsILi8EEENSQ_INS5_IJSG_SH_EEENS5_IJSH_SB_EEEEEEEvNS4_8identityESZ_S18_vS19_EENS_8epilogue10collective6detail29Sm90TmaWarpSpecializedAdapterINS1C_15DefaultEpilogueIaSJ_SJ_NS1B_6thread17LinearCombinationIaLi1EiiLNS1G_9ScaleType4KindE0ELNS_15FloatRoundStyleE2EaEENS1_15EpilogueDefaultEEEEEvvEEEEvNT_6ParamsE --------------------------
	.section	.nv.constant0._ZN7cutlass13device_kernelINS_4gemm6kernel13GemmUniversalIN4cute5tupleIJiiiiEEENS1_10collective13CollectiveMmaINS1_34MainloopSm90TmaGmmaWarpSpecializedILi9ENS5_IJNS4_1CILi1EEESB_SB_EEENS1_35KernelTmaWarpSpecializedCooperativeEEENS5_IJNSA_ILi384EEENSA_ILi8EEENSA_ILi64EEEEEEaNS5_IJlSB_lEEEaSJ_NS4_8TiledMMAINS4_8MMA_AtomIJNS4_4SM904GMMA25MMA_64x8x32_S32S8S8_SS_TNEEEENS4_6LayoutINS5_IJNSA_ILi2EEESB_SB_EEENS5_IJSB_NSA_ILi0EEEST_EEEEENS5_IJNS4_10UnderscoreESW_SW_EEEEENS4_13SM90_TMA_LOADENS4_14ComposedLayoutINS4_7SwizzleILi2ELi4ELi3EEENS4_18smem_ptr_flag_bitsILi8EEENSQ_INS5_IJSG_SH_EEENS5_IJSH_SB_EEEEEEEvNS4_8identityESZ_S18_vS19_EENS_8epilogue10collective6detail29Sm90TmaWarpSpecializedAdapterINS1C_15DefaultEpilogueIaSJ_SJ_NS1B_6thread17LinearCombinationIaLi1EiiLNS1G_9ScaleType4KindE0ELNS_15FloatRoundStyleE2EaEENS1_15EpilogueDefaultEEEEEvvEEEEvNT_6ParamsE,"a",@progbits
	.sectionflags	@""
	.align	4
.nv.constant0._ZN7cutlass13device_kernelINS_4gemm6kernel13GemmUniversalIN4cute5tupleIJiiiiEEENS1_10collective13CollectiveMmaINS1_34MainloopSm90TmaGmmaWarpSpecializedILi9ENS5_IJNS4_1CILi1EEESB_SB_EEENS1_35KernelTmaWarpSpecializedCooperativeEEENS5_IJNSA_ILi384EEENSA_ILi8EEENSA_ILi64EEEEEEaNS5_IJlSB_lEEEaSJ_NS4_8TiledMMAINS4_8MMA_AtomIJNS4_4SM904GMMA25MMA_64x8x32_S32S8S8_SS_TNEEEENS4_6LayoutINS5_IJNSA_ILi2EEESB_SB_EEENS5_IJSB_NSA_ILi0EEEST_EEEEENS5_IJNS4_10UnderscoreESW_SW_EEEEENS4_13SM90_TMA_LOADENS4_14ComposedLayoutINS4_7SwizzleILi2ELi4ELi3EEENS4_18smem_ptr_flag_bitsILi8EEENSQ_INS5_IJSG_SH_EEENS5_IJSH_SB_EEEEEEEvNS4_8identityESZ_S18_vS19_EENS_8epilogue10collective6detail29Sm90TmaWarpSpecializedAdapterINS1C_15DefaultEpilogueIaSJ_SJ_NS1B_6thread17LinearCombinationIaLi1EiiLNS1G_9ScaleType4KindE0ELNS_15FloatRoundStyleE2EaEENS1_15EpilogueDefaultEEEEEvvEEEEvNT_6ParamsE:
	.zero		1664


//--------------------- SYMBOLS --------------------------

	.type		.nv.reservedSmem.offset0,@object
	.size		.nv.reservedSmem.offset0,0x4
	.type		__assertfail,@function
